// auto-generated by cutlass_sweep.gemm — config: {"arch": "sm_100", "cluster_m": 4, "cluster_n": 2, "dtype": "fp32", "dtype_b": "fp32", "layout": "nt", "stages": 0, "tile_k": 64, "tile_m": 64, "tile_n": 128}
#include "cutlass/cutlass.h"
#include "cutlass/gemm/collective/collective_builder.hpp"
#include "cutlass/gemm/device/gemm_universal_adapter.h"
#include "cutlass/gemm/kernel/gemm_universal.hpp"
#include "cutlass/epilogue/collective/collective_builder.hpp"

using ElemA = float;
using ElemB = float;
using ElemCD = float;
using Acc  = float;
using TileShape    = cute::Shape<cute::_64, cute::_128, cute::_64>;
using ClusterShape = cute::Shape<cute::_4, cute::_2, cute::_1>;

using CollectiveEpilogue = typename cutlass::epilogue::collective::CollectiveBuilder<
    cutlass::arch::Sm100, cutlass::arch::OpClassTensorOp,
    TileShape, ClusterShape,
    cutlass::epilogue::collective::EpilogueTileAuto,
    Acc, Acc,
    ElemCD, cutlass::layout::RowMajor, 128 / cutlass::sizeof_bits<ElemCD>::value,
    ElemCD, cutlass::layout::RowMajor, 128 / cutlass::sizeof_bits<ElemCD>::value,
    cutlass::epilogue::collective::EpilogueScheduleAuto
  >::CollectiveOp;

using CollectiveMainloop = typename cutlass::gemm::collective::CollectiveBuilder<
    cutlass::arch::Sm100, cutlass::arch::OpClassTensorOp,
    ElemA, cutlass::layout::RowMajor, 128 / cutlass::sizeof_bits<ElemA>::value,
    ElemB, cutlass::layout::ColumnMajor, 128 / cutlass::sizeof_bits<ElemB>::value,
    Acc,
    TileShape, ClusterShape,
    cutlass::gemm::collective::StageCountAutoCarveout<static_cast<int>(sizeof(typename CollectiveEpilogue::SharedStorage))>,
    cutlass::gemm::collective::KernelScheduleAuto
  >::CollectiveOp;

using GemmKernel = cutlass::gemm::kernel::GemmUniversal<
    cute::Shape<int,int,int,int>,
    CollectiveMainloop,
    CollectiveEpilogue
>;
using Gemm = cutlass::gemm::device::GemmUniversalAdapter<GemmKernel>;

// Force the device kernel symbol into the cubin without needing a host main.
auto* _anchor = &cutlass::device_kernel<GemmKernel>;


// ===== COMPILED SASS (sm_100a) =====

	.target	sm_100a

	.elftype	@"ET_EXEC"


//--------------------- .note.nv.tkinfo           --------------------------
	.section	.note.nv.tkinfo,"",@"SHT_NOTE"
	.sectionflags	@"SHF_NOTE_NV_TKINFO"
	.tkinfo
        /*0018*/ 	.word	0x00000002
        /*0030*/ 	.string	""
        /*0030*/ 	.string	"ptxas"
        /*0030*/ 	.string	"Cuda compilation tools, release 13.0, V13.0.88"
        /*0030*/ 	.string	"Build cuda_13.0.r13.0/compiler.36424714_0"
        /*0030*/ 	.string	"-arch sm_100a -m 64 "



//--------------------- .note.nv.cuinfo           --------------------------
	.section	.note.nv.cuinfo,"",@"SHT_NOTE"
	.sectionflags	@"SHF_NOTE_NV_CUINFO"
        /*0018*/ 	.short	0x0002
        /*001a*/ 	.short	0x0064
        /*001c*/ 	.short	0x0082
	.zero		2


//--------------------- .nv.info                  --------------------------
	.section	.nv.info,"",@"SHT_CUDA_INFO"
	.align	4


	//----- nvinfo : EIATTR_REGCOUNT
	.align		4
        /*0000*/ 	.byte	0x04, 0x2f
        /*0002*/ 	.short	(.L_19 - .L_18)
	.align		4
.L_18:
        /*0004*/ 	.word	index@(_ZN7cutlass13device_kernelINS_4gemm6kernel13GemmUniversalIN4cute5tupleIJiiiiEEENS1_10collective13CollectiveMmaINS1_35MainloopSm100TmaUmmaWarpSpecializedILi4ELi2ELi4ENS5_IJNS4_1CILi4EEENSA_ILi2EEENSA_ILi1EEEEEEEENS5_IJNSA_ILi64EEENSA_ILi128EEESG_EEEfNS5_IJlSD_lEEEfSJ_NS4_8TiledMMAINS4_8MMA_AtomIJNS4_17SM100_MMA_TF32_SSINS_10tfloat32_tESN_fLi64ELi128ELNS4_4UMMA5MajorE0ELSP_0ELNSO_7ScaleInE0ELSQ_0EEEEEENS4_6LayoutINS5_IJSD_SD_SD_EEENS5_IJNSA_ILi0EEESV_SV_EEEEENS5_IJNS4_10UnderscoreESY_SY_EEEEENS4_23SM90_TMA_LOAD_MULTICASTENS4_14ComposedLayoutINS4_7SwizzleILi3ELi4ELi3EEENS4_18smem_ptr_flag_bitsILi32EEENST_INS5_IJNSA_ILi8EEENSA_ILi32EEEEEENS5_IJS18_SD_EEEEEEEvNS4_8identityES11_S1C_vS1D_EENS_8epilogue10collective18CollectiveEpilogueINS1F_23Sm100TmaWarpSpecializedILi4ELi2ELi16ELb1ELb0EEEJSI_NS5_IJNST_ISG_SD_EENST_IS18_SD_EEEEEfSJ_fSJ_NS1F_6fusion15FusionCallbacksIS1J_NS1N_17LinearCombinationIffffLNS_15FloatRoundStyleE2EEESI_S1M_JEEENS4_5SM1004TMEM4LOAD26SM100_TMEM_LOAD_16dp128b8xENS4_13SM90_TMA_LOADES1C_NS4_17SM75_U32x4_LDSM_NENS4_14SM90_TMA_STOREES1C_NS4_17SM90_U32x4_STSM_NENS4_39AutoVectorizingCopyWithAssumedAlignmentILi128EEEEEEvvEEEEvNT_6ParamsE)
        /*0008*/ 	.word	0x00000050


	//----- nvinfo : EIATTR_FRAME_SIZE
	.align		4
.L_19:
        /*000c*/ 	.byte	0x04, 0x11
        /*000e*/ 	.short	(.L_21 - .L_20)
	.align		4
.L_20:
        /*0010*/ 	.word	index@($__internal_2_$__cuda_sm10x_tcgen05_guardrail_trap_unallocated_columns_being_dealloced)
        /*0014*/ 	.word	0x00000000


	//----- nvinfo : EIATTR_FRAME_SIZE
	.align		4
.L_21:
        /*0018*/ 	.byte	0x04, 0x11
        /*001a*/ 	.short	(.L_23 - .L_22)
	.align		4
.L_22:
        /*001c*/ 	.word	index@($__internal_1_$__cuda_sm10x_tcgen05_guardrail_trap_phase_invalid_during_alloc)
        /*0020*/ 	.word	0x00000000


	//----- nvinfo : EIATTR_FRAME_SIZE
	.align		4
.L_23:
        /*0024*/ 	.byte	0x04, 0x11
        /*0026*/ 	.short	(.L_25 - .L_24)
	.align		4
.L_24:
        /*0028*/ 	.word	index@($__internal_0_$__cuda_sm10x_tcgen05_guardrail_trap_col_being_dealloced_not_returned_by_alloc)
        /*002c*/ 	.word	0x00000000


	//----- nvinfo : EIATTR_FRAME_SIZE
	.align		4
.L_25:
        /*0030*/ 	.byte	0x04, 0x11
        /*0032*/ 	.short	(.L_27 - .L_26)
	.align		4
.L_26:
        /*0034*/ 	.word	index@(_ZN7cutlass13device_kernelINS_4gemm6kernel13GemmUniversalIN4cute5tupleIJiiiiEEENS1_10collective13CollectiveMmaINS1_35MainloopSm100TmaUmmaWarpSpecializedILi4ELi2ELi4ENS5_IJNS4_1CILi4EEENSA_ILi2EEENSA_ILi1EEEEEEEENS5_IJNSA_ILi64EEENSA_ILi128EEESG_EEEfNS5_IJlSD_lEEEfSJ_NS4_8TiledMMAINS4_8MMA_AtomIJNS4_17SM100_MMA_TF32_SSINS_10tfloat32_tESN_fLi64ELi128ELNS4_4UMMA5MajorE0ELSP_0ELNSO_7ScaleInE0ELSQ_0EEEEEENS4_6LayoutINS5_IJSD_SD_SD_EEENS5_IJNSA_ILi0EEESV_SV_EEEEENS5_IJNS4_10UnderscoreESY_SY_EEEEENS4_23SM90_TMA_LOAD_MULTICASTENS4_14ComposedLayoutINS4_7SwizzleILi3ELi4ELi3EEENS4_18smem_ptr_flag_bitsILi32EEENST_INS5_IJNSA_ILi8EEENSA_ILi32EEEEEENS5_IJS18_SD_EEEEEEEvNS4_8identityES11_S1C_vS1D_EENS_8epilogue10collective18CollectiveEpilogueINS1F_23Sm100TmaWarpSpecializedILi4ELi2ELi16ELb1ELb0EEEJSI_NS5_IJNST_ISG_SD_EENST_IS18_SD_EEEEEfSJ_fSJ_NS1F_6fusion15FusionCallbacksIS1J_NS1N_17LinearCombinationIffffLNS_15FloatRoundStyleE2EEESI_S1M_JEEENS4_5SM1004TMEM4LOAD26SM100_TMEM_LOAD_16dp128b8xENS4_13SM90_TMA_LOADES1C_NS4_17SM75_U32x4_LDSM_NENS4_14SM90_TMA_STOREES1C_NS4_17SM90_U32x4_STSM_NENS4_39AutoVectorizingCopyWithAssumedAlignmentILi128EEEEEEvvEEEEvNT_6ParamsE)
        /*0038*/ 	.word	0x00000000


	//----- nvinfo : EIATTR_MIN_STACK_SIZE
	.align		4
.L_27:
        /*003c*/ 	.byte	0x04, 0x12
        /*003e*/ 	.short	(.L_29 - .L_28)
	.align		4
.L_28:
        /*0040*/ 	.word	index@(_ZN7cutlass13device_kernelINS_4gemm6kernel13GemmUniversalIN4cute5tupleIJiiiiEEENS1_10collective13CollectiveMmaINS1_35MainloopSm100TmaUmmaWarpSpecializedILi4ELi2ELi4ENS5_IJNS4_1CILi4EEENSA_ILi2EEENSA_ILi1EEEEEEEENS5_IJNSA_ILi64EEENSA_ILi128EEESG_EEEfNS5_IJlSD_lEEEfSJ_NS4_8TiledMMAINS4_8MMA_AtomIJNS4_17SM100_MMA_TF32_SSINS_10tfloat32_tESN_fLi64ELi128ELNS4_4UMMA5MajorE0ELSP_0ELNSO_7ScaleInE0ELSQ_0EEEEEENS4_6LayoutINS5_IJSD_SD_SD_EEENS5_IJNSA_ILi0EEESV_SV_EEEEENS5_IJNS4_10UnderscoreESY_SY_EEEEENS4_23SM90_TMA_LOAD_MULTICASTENS4_14ComposedLayoutINS4_7SwizzleILi3ELi4ELi3EEENS4_18smem_ptr_flag_bitsILi32EEENST_INS5_IJNSA_ILi8EEENSA_ILi32EEEEEENS5_IJS18_SD_EEEEEEEvNS4_8identityES11_S1C_vS1D_EENS_8epilogue10collective18CollectiveEpilogueINS1F_23Sm100TmaWarpSpecializedILi4ELi2ELi16ELb1ELb0EEEJSI_NS5_IJNST_ISG_SD_EENST_IS18_SD_EEEEEfSJ_fSJ_NS1F_6fusion15FusionCallbacksIS1J_NS1N_17LinearCombinationIffffLNS_15FloatRoundStyleE2EEESI_S1M_JEEENS4_5SM1004TMEM4LOAD26SM100_TMEM_LOAD_16dp128b8xENS4_13SM90_TMA_LOADES1C_NS4_17SM75_U32x4_LDSM_NENS4_14SM90_TMA_STOREES1C_NS4_17SM90_U32x4_STSM_NENS4_39AutoVectorizingCopyWithAssumedAlignmentILi128EEEEEEvvEEEEvNT_6ParamsE)
        /*0044*/ 	.word	0x00000000
.L_29:


//--------------------- .nv.compat                --------------------------
	.section	.nv.compat,"",@"SHT_CUDA_COMPAT_INFO"
	.align	4
        /*0000*/ 	.byte	0x02, 0x09, 0x01, 0x00, 0x02, 0x02, 0x02, 0x00, 0x02, 0x05, 0x05, 0x00, 0x03, 0x07, 0x01, 0x01
        /*0010*/ 	.byte	0x02, 0x03, 0x01, 0x00, 0x02, 0x06, 0x01, 0x00, 0x04, 0x0b, 0x08, 0x00, 0x09, 0x00, 0x00, 0x00
        /*0020*/ 	.byte	0x00, 0x00, 0x00, 0x00


//--------------------- .nv.info._ZN7cutlass13device_kernelINS_4gemm6kernel13GemmUniversalIN4cute5tupleIJiiiiEEENS1_10collective13CollectiveMmaINS1_35MainloopSm100TmaUmmaWarpSpecializedILi4ELi2ELi4ENS5_IJNS4_1CILi4EEENSA_ILi2EEENSA_ILi1EEEEEEEENS5_IJNSA_ILi64EEENSA_ILi128EEESG_EEEfNS5_IJlSD_lEEEfSJ_NS4_8TiledMMAINS4_8MMA_AtomIJNS4_17SM100_MMA_TF32_SSINS_10tfloat32_tESN_fLi64ELi128ELNS4_4UMMA5MajorE0ELSP_0ELNSO_7ScaleInE0ELSQ_0EEEEEENS4_6LayoutINS5_IJSD_SD_SD_EEENS5_IJNSA_ILi0EEESV_SV_EEEEENS5_IJNS4_10UnderscoreESY_SY_EEEEENS4_23SM90_TMA_LOAD_MULTICASTENS4_14ComposedLayoutINS4_7SwizzleILi3ELi4ELi3EEENS4_18smem_ptr_flag_bitsILi32EEENST_INS5_IJNSA_ILi8EEENSA_ILi32EEEEEENS5_IJS18_SD_EEEEEEEvNS4_8identityES11_S1C_vS1D_EENS_8epilogue10collective18CollectiveEpilogueINS1F_23Sm100TmaWarpSpecializedILi4ELi2ELi16ELb1ELb0EEEJSI_NS5_IJNST_ISG_SD_EENST_IS18_SD_EEEEEfSJ_fSJ_NS1F_6fusion15FusionCallbacksIS1J_NS1N_17LinearCombinationIffffLNS_15FloatRoundStyleE2EEESI_S1M_JEEENS4_5SM1004TMEM4LOAD26SM100_TMEM_LOAD_16dp128b8xENS4_13SM90_TMA_LOADES1C_NS4_17SM75_U32x4_LDSM_NENS4_14SM90_TMA_STOREES1C_NS4_17SM90_U32x4_STSM_NENS4_39AutoVectorizingCopyWithAssumedAlignmentILi128EEEEEEvvEEEEvNT_6ParamsE --------------------------
	.section	.nv.info._ZN7cutlass13device_kernelINS_4gemm6kernel13GemmUniversalIN4cute5tupleIJiiiiEEENS1_10collective13CollectiveMmaINS1_35MainloopSm100TmaUmmaWarpSpecializedILi4ELi2ELi4ENS5_IJNS4_1CILi4EEENSA_ILi2EEENSA_ILi1EEEEEEEENS5_IJNSA_ILi64EEENSA_ILi128EEESG_EEEfNS5_IJlSD_lEEEfSJ_NS4_8TiledMMAINS4_8MMA_AtomIJNS4_17SM100_MMA_TF32_SSINS_10tfloat32_tESN_fLi64ELi128ELNS4_4UMMA5MajorE0ELSP_0ELNSO_7ScaleInE0ELSQ_0EEEEEENS4_6LayoutINS5_IJSD_SD_SD_EEENS5_IJNSA_ILi0EEESV_SV_EEEEENS5_IJNS4_10UnderscoreESY_SY_EEEEENS4_23SM90_TMA_LOAD_MULTICASTENS4_14ComposedLayoutINS4_7SwizzleILi3ELi4ELi3EEENS4_18smem_ptr_flag_bitsILi32EEENST_INS5_IJNSA_ILi8EEENSA_ILi32EEEEEENS5_IJS18_SD_EEEEEEEvNS4_8identityES11_S1C_vS1D_EENS_8epilogue10collective18CollectiveEpilogueINS1F_23Sm100TmaWarpSpecializedILi4ELi2ELi16ELb1ELb0EEEJSI_NS5_IJNST_ISG_SD_EENST_IS18_SD_EEEEEfSJ_fSJ_NS1F_6fusion15FusionCallbacksIS1J_NS1N_17LinearCombinationIffffLNS_15FloatRoundStyleE2EEESI_S1M_JEEENS4_5SM1004TMEM4LOAD26SM100_TMEM_LOAD_16dp128b8xENS4_13SM90_TMA_LOADES1C_NS4_17SM75_U32x4_LDSM_NENS4_14SM90_TMA_STOREES1C_NS4_17SM90_U32x4_STSM_NENS4_39AutoVectorizingCopyWithAssumedAlignmentILi128EEEEEEvvEEEEvNT_6ParamsE,"",@"SHT_CUDA_INFO"
	.sectionflags	@""
	.align	4


	//----- nvinfo : EIATTR_CUDA_API_VERSION
	.align		4
        /*0000*/ 	.byte	0x04, 0x37
        /*0002*/ 	.short	(.L_31 - .L_30)
.L_30:
        /*0004*/ 	.word	0x00000082


	//----- nvinfo : EIATTR_KPARAM_INFO
	.align		4
.L_31:
        /*0008*/ 	.byte	0x04, 0x17
        /*000a*/ 	.short	(.L_33 - .L_32)
.L_32:
        /*000c*/ 	.word	0x00000000
        /*0010*/ 	.short	0x0000
        /*0012*/ 	.short	0x0000
        /*0014*/ 	.byte	0x00, 0xf0, 0x01, 0x20


	//----- nvinfo : EIATTR_AT_ENTRY_FRAGMENTS
	.align		4
.L_33:
        /*0018*/ 	.byte	0x04, 0x4f
        /*001a*/ 	.short	(.L_35 - .L_34)


	//   ....[0]....
.L_34:
        /*001c*/ 	.word	0x00000006


	//----- nvinfo : EIATTR_RESERVED_SMEM_USED
	.align		4
.L_35:
        /*0020*/ 	.byte	0x01, 0x41
	.zero		2


	//----- nvinfo : EIATTR_SPARSE_MMA_MASK
	.align		4
        /*0024*/ 	.byte	0x03, 0x50
        /*0026*/ 	.short	0x0000


	//----- nvinfo : EIATTR_TCGEN05_1CTA_USED
	.align		4
        /*0028*/ 	.byte	0x01, 0x51
	.zero		2


	//----- nvinfo : EIATTR_MAXREG_COUNT
	.align		4
        /*002c*/ 	.byte	0x03, 0x1b
        /*002e*/ 	.short	0x00ff


	//----- nvinfo : EIATTR_NUM_BARRIERS
	.align		4
        /*0030*/ 	.byte	0x02, 0x4c
        /*0032*/ 	.byte	0x07
	.zero		1


	//----- nvinfo : EIATTR_EXTERNS
	.align		4
        /*0034*/ 	.byte	0x04, 0x0f
        /*0036*/ 	.short	(.L_37 - .L_36)


	//   ....[0]....
	.align		4
.L_36:
        /*0038*/ 	.word	index@(__assertfail)


	//----- nvinfo : EIATTR_MERCURY_ISA_VERSION
	.align		4
.L_37:
        /*003c*/ 	.byte	0x03, 0x5f
        /*003e*/ 	.short	0x0101


	//----- nvinfo : EIATTR_INT_WARP_WIDE_INSTR_OFFSETS
	.align		4
        /*0040*/ 	.byte	0x04, 0x31
        /*0042*/ 	.short	(.L_39 - .L_38)


	//   ....[0]....
.L_38:
        /*0044*/ 	.word	0x00004300


	//   ....[1]....
        /*0048*/ 	.word	0x00004330


	//   ....[2]....
        /*004c*/ 	.word	0x00004350


	//   ....[3]....
        /*0050*/ 	.word	0x00004e90


	//   ....[4]....
        /*0054*/ 	.word	0x00004f00


	//   ....[5]....
        /*0058*/ 	.word	0x00004fe0


	//   ....[6]....
        /*005c*/ 	.word	0x00005060


	//   ....[7]....
        /*0060*/ 	.word	0x00005160


	//   ....[8]....
        /*0064*/ 	.word	0x000051e0


	//   ....[9]....
        /*0068*/ 	.word	0x000052d0


	//   ....[10]....
        /*006c*/ 	.word	0x00005380


	//----- nvinfo : EIATTR_COOP_GROUP_MASK_REGIDS
	.align		4
.L_39:
        /*0070*/ 	.byte	0x04, 0x29
        /*0072*/ 	.short	(.L_41 - .L_40)


	//   ....[0]....
.L_40:
        /*0074*/ 	.word	0xffffffff


	//   ....[1]....
        /*0078*/ 	.word	0xffffffff


	//   ....[2]....
        /*007c*/ 	.word	0xffffffff


	//   ....[3]....
        /*0080*/ 	.word	0xffffffff


	//   ....[4]....
        /*0084*/ 	.word	0xffffffff


	//   ....[5]....
        /*0088*/ 	.word	0xffffffff


	//   ....[6]....
        /*008c*/ 	.word	0xffffffff


	//   ....[7]....
        /*0090*/ 	.word	0xffffffff


	//   ....[8]....
        /*0094*/ 	.word	0xffffffff


	//   ....[9]....
        /*0098*/ 	.word	0xffffffff


	//   ....[10]....
        /*009c*/ 	.word	0xffffffff


	//   ....[11]....
        /*00a0*/ 	.word	0xffffffff


	//   ....[12]....
        /*00a4*/ 	.word	0xffffffff


	//   ....[13]....
        /*00a8*/ 	.word	0xffffffff


	//----- nvinfo : EIATTR_COOP_GROUP_INSTR_OFFSETS
	.align		4
.L_41:
        /*00ac*/ 	.byte	0x04, 0x28
        /*00ae*/ 	.short	(.L_43 - .L_42)


	//   ....[0]....
.L_42:
        /*00b0*/ 	.word	0x00000080


	//   ....[1]....
        /*00b4*/ 	.word	0x000004f0


	//   ....[2]....
        /*00b8*/ 	.word	0x000006a0


	//   ....[3]....
        /*00bc*/ 	.word	0x00000840


	//   ....[4]....
        /*00c0*/ 	.word	0x00000940


	//   ....[5]....
        /*00c4*/ 	.word	0x00000ab0


	//   ....[6]....
        /*00c8*/ 	.word	0x00000c50


	//   ....[7]....
        /*00cc*/ 	.word	0x00000e00


	//   ....[8]....
        /*00d0*/ 	.word	0x00002480


	//   ....[9]....
        /*00d4*/ 	.word	0x00003330


	//   ....[10]....
        /*00d8*/ 	.word	0x00003540


	//   ....[11]....
        /*00dc*/ 	.word	0x00003570


	//   ....[12]....
        /*00e0*/ 	.word	0x000041e0


	//   ....[13]....
        /*00e4*/ 	.word	0x00004410


	//----- nvinfo : EIATTR_VRC_CTA_INIT_COUNT
	.align		4
.L_43:
        /*00e8*/ 	.byte	0x02, 0x4a
        /*00ea*/ 	.byte	0x80
	.zero		1


	//----- nvinfo : EIATTR_SYSCALL_OFFSETS
	.align		4
        /*00ec*/ 	.byte	0x04, 0x46
        /*00ee*/ 	.short	(.L_45 - .L_44)


	//   ....[0]....
.L_44:
        /*00f0*/ 	.word	0x00006020


	//   ....[1]....
        /*00f4*/ 	.word	0x00006110


	//   ....[2]....
        /*00f8*/ 	.word	0x000069b0


	//   ....[3]....
        /*00fc*/ 	.word	0x00007170


	//   ....[4]....
        /*0100*/ 	.word	0x000078e0


	//   ....[5]....
        /*0104*/ 	.word	0x00008050


	//----- nvinfo : EIATTR_MBARRIER_INSTR_OFFSETS
	.align		4
.L_45:
        /*0108*/ 	.byte	0x04, 0x39
        /*010a*/ 	.short	(.L_47 - .L_46)


	//   ....[0]....
.L_46:
        /*010c*/ 	.word	0x00000610
        /*0110*/ 	.word	0x000000ff
        /*0114*/ 	.word	0x00000000
        /*0118*/ 	.short	0x0100
        /*011a*/ 	.byte	0x04
	.zero		1


	//   ....[1]....
        /*011c*/ 	.word	0x00000620
        /*0120*/ 	.word	0x000000ff
        /*0124*/ 	.word	0x00000020
        /*0128*/ 	.short	0x0100
        /*012a*/ 	.byte	0x04
	.zero		1


	//   ....[2]....
        /*012c*/ 	.word	0x00000630
        /*0130*/ 	.word	0x000000ff
        /*0134*/ 	.word	0x00000008
        /*0138*/ 	.short	0x0100
        /*013a*/ 	.byte	0x04
	.zero		1


	//   ....[3]....
        /*013c*/ 	.word	0x00000640
        /*0140*/ 	.word	0x000000ff
        /*0144*/ 	.word	0x00000028
        /*0148*/ 	.short	0x0100
        /*014a*/ 	.byte	0x04
	.zero		1


	//   ....[4]....
        /*014c*/ 	.word	0x00000650
        /*0150*/ 	.word	0x000000ff
        /*0154*/ 	.word	0x00000010
        /*0158*/ 	.short	0x0100
        /*015a*/ 	.byte	0x04
	.zero		1


	//   ....[5]....
        /*015c*/ 	.word	0x00000660
        /*0160*/ 	.word	0x000000ff
        /*0164*/ 	.word	0x00000030
        /*0168*/ 	.short	0x0100
        /*016a*/ 	.byte	0x04
	.zero		1


	//   ....[6]....
        /*016c*/ 	.word	0x00000670
        /*0170*/ 	.word	0x000000ff
        /*0174*/ 	.word	0x00000018
        /*0178*/ 	.short	0x0100
        /*017a*/ 	.byte	0x04
	.zero		1


	//   ....[7]....
        /*017c*/ 	.word	0x00000680
        /*0180*/ 	.word	0x000000ff
        /*0184*/ 	.word	0x00000038
        /*0188*/ 	.short	0x0100
        /*018a*/ 	.byte	0x04
	.zero		1


	//   ....[8]....
        /*018c*/ 	.word	0x000007b0
        /*0190*/ 	.word	0x000000ff
        /*0194*/ 	.word	0x00000040
        /*0198*/ 	.short	0x0100
        /*019a*/ 	.byte	0x04
	.zero		1


	//   ....[9]....
        /*019c*/ 	.word	0x000007c0
        /*01a0*/ 	.word	0x000000ff
        /*01a4*/ 	.word	0x00000060
        /*01a8*/ 	.short	0x0100
        /*01aa*/ 	.byte	0x04
	.zero		1


	//   ....[10]....
        /*01ac*/ 	.word	0x000007d0
        /*01b0*/ 	.word	0x000000ff
        /*01b4*/ 	.word	0x00000048
        /*01b8*/ 	.short	0x0100
        /*01ba*/ 	.byte	0x04
	.zero		1


	//   ....[11]....
        /*01bc*/ 	.word	0x000007e0
        /*01c0*/ 	.word	0x000000ff
        /*01c4*/ 	.word	0x00000068
        /*01c8*/ 	.short	0x0100
        /*01ca*/ 	.byte	0x04
	.zero		1


	//   ....[12]....
        /*01cc*/ 	.word	0x000007f0
        /*01d0*/ 	.word	0x000000ff
        /*01d4*/ 	.word	0x00000050
        /*01d8*/ 	.short	0x0100
        /*01da*/ 	.byte	0x04
	.zero		1


	//   ....[13]....
        /*01dc*/ 	.word	0x00000800
        /*01e0*/ 	.word	0x000000ff
        /*01e4*/ 	.word	0x00000070
        /*01e8*/ 	.short	0x0100
        /*01ea*/ 	.byte	0x04
	.zero		1


	//   ....[14]....
        /*01ec*/ 	.word	0x00000810
        /*01f0*/ 	.word	0x000000ff
        /*01f4*/ 	.word	0x00000058
        /*01f8*/ 	.short	0x0100
        /*01fa*/ 	.byte	0x04
	.zero		1


	//   ....[15]....
        /*01fc*/ 	.word	0x00000820
        /*0200*/ 	.word	0x000000ff
        /*0204*/ 	.word	0x00000078
        /*0208*/ 	.short	0x0100
        /*020a*/ 	.byte	0x04
	.zero		1


	//   ....[16]....
        /*020c*/ 	.word	0x00000910
        /*0210*/ 	.word	0x000000ff
        /*0214*/ 	.word	0x00000080
        /*0218*/ 	.short	0x0100
        /*021a*/ 	.byte	0x06
	.zero		1


	//   ....[17]....
        /*021c*/ 	.word	0x00000920
        /*0220*/ 	.word	0x000000ff
        /*0224*/ 	.word	0x00000088
        /*0228*/ 	.short	0x0100
        /*022a*/ 	.byte	0x06
	.zero		1


	//   ....[18]....
        /*022c*/ 	.word	0x00000a60
        /*0230*/ 	.word	0x000000ff
        /*0234*/ 	.word	0x00000090
        /*0238*/ 	.short	0x0100
        /*023a*/ 	.byte	0x06
	.zero		1


	//   ....[19]....
        /*023c*/ 	.word	0x00000a70
        /*0240*/ 	.word	0x000000ff
        /*0244*/ 	.word	0x000000a0
        /*0248*/ 	.short	0x0100
        /*024a*/ 	.byte	0x06
	.zero		1


	//   ....[20]....
        /*024c*/ 	.word	0x00000a80
        /*0250*/ 	.word	0x000000ff
        /*0254*/ 	.word	0x00000098
        /*0258*/ 	.short	0x0100
        /*025a*/ 	.byte	0x06
	.zero		1


	//   ....[21]....
        /*025c*/ 	.word	0x00000a90
        /*0260*/ 	.word	0x000000ff
        /*0264*/ 	.word	0x000000a8
        /*0268*/ 	.short	0x0100
        /*026a*/ 	.byte	0x06
	.zero		1


	//   ....[22]....
        /*026c*/ 	.word	0x00000bc0
        /*0270*/ 	.word	0x000000ff
        /*0274*/ 	.word	0x000000b0
        /*0278*/ 	.short	0x0100
        /*027a*/ 	.byte	0x04
	.zero		1


	//   ....[23]....
        /*027c*/ 	.word	0x00000bd0
        /*0280*/ 	.word	0x000000ff
        /*0284*/ 	.word	0x000000d0
        /*0288*/ 	.short	0x0100
        /*028a*/ 	.byte	0x04
	.zero		1


	//   ....[24]....
        /*028c*/ 	.word	0x00000be0
        /*0290*/ 	.word	0x000000ff
        /*0294*/ 	.word	0x000000b8
        /*0298*/ 	.short	0x0100
        /*029a*/ 	.byte	0x04
	.zero		1


	//   ....[25]....
        /*029c*/ 	.word	0x00000bf0
        /*02a0*/ 	.word	0x000000ff
        /*02a4*/ 	.word	0x000000d8
        /*02a8*/ 	.short	0x0100
        /*02aa*/ 	.byte	0x04
	.zero		1


	//   ....[26]....
        /*02ac*/ 	.word	0x00000c00
        /*02b0*/ 	.word	0x000000ff
        /*02b4*/ 	.word	0x000000c0
        /*02b8*/ 	.short	0x0100
        /*02ba*/ 	.byte	0x04
	.zero		1


	//   ....[27]....
        /*02bc*/ 	.word	0x00000c10
        /*02c0*/ 	.word	0x000000ff
        /*02c4*/ 	.word	0x000000e0
        /*02c8*/ 	.short	0x0100
        /*02ca*/ 	.byte	0x04
	.zero		1


	//   ....[28]....
        /*02cc*/ 	.word	0x00000c20
        /*02d0*/ 	.word	0x000000ff
        /*02d4*/ 	.word	0x000000c8
        /*02d8*/ 	.short	0x0100
        /*02da*/ 	.byte	0x04
	.zero		1


	//   ....[29]....
        /*02dc*/ 	.word	0x00000c30
        /*02e0*/ 	.word	0x000000ff
        /*02e4*/ 	.word	0x000000e8
        /*02e8*/ 	.short	0x0100
        /*02ea*/ 	.byte	0x04
	.zero		1


	//   ....[30]....
        /*02ec*/ 	.word	0x00000d20
        /*02f0*/ 	.word	0x000000ff
        /*02f4*/ 	.word	0x000000f0
        /*02f8*/ 	.short	0x0100
        /*02fa*/ 	.byte	0x04
	.zero		1


	//   ....[31]....
        /*02fc*/ 	.word	0x00000d30
        /*0300*/ 	.word	0x000000ff
        /*0304*/ 	.word	0x00000100
        /*0308*/ 	.short	0x0100
        /*030a*/ 	.byte	0x04
	.zero		1


	//   ....[32]....
        /*030c*/ 	.word	0x00000d40
        /*0310*/ 	.word	0x000000ff
        /*0314*/ 	.word	0x000000f8
        /*0318*/ 	.short	0x0100
        /*031a*/ 	.byte	0x04
	.zero		1


	//   ....[33]....
        /*031c*/ 	.word	0x00000d50
        /*0320*/ 	.word	0x000000ff
        /*0324*/ 	.word	0x00000108
        /*0328*/ 	.short	0x0100
        /*032a*/ 	.byte	0x04
	.zero		1


	//   ....[34]....
        /*032c*/ 	.word	0x00001a90
        /*0330*/ 	.word	0x00000000
        /*0334*/ 	.word	0x00000100
        /*0338*/ 	.short	0x010a
        /*033a*/ 	.byte	0xff
	.zero		1


	//   ....[35]....
        /*033c*/ 	.word	0x00001ac0
        /*0340*/ 	.word	0x00000000
        /*0344*/ 	.word	0x000000f0
        /*0348*/ 	.short	0x0101
        /*034a*/ 	.byte	0xff
	.zero		1


	//   ....[36]....
        /*034c*/ 	.word	0x00001ba0
        /*0350*/ 	.word	0x000000ff
        /*0354*/ 	.word	0x00000020
        /*0358*/ 	.short	0x010a
        /*035a*/ 	.byte	0x04
	.zero		1


	//   ....[37]....
        /*035c*/ 	.word	0x00001c20
        /*0360*/ 	.word	0x000000ff
        /*0364*/ 	.word	0x00000020
        /*0368*/ 	.short	0x010a
        /*036a*/ 	.byte	0x21
	.zero		1


	//   ....[38]....
        /*036c*/ 	.word	0x00001d60
        /*0370*/ 	.word	0x000000ff
        /*0374*/ 	.word	0x00000020
        /*0378*/ 	.short	0x010a
        /*037a*/ 	.byte	0x04
	.zero		1


	//   ....[39]....
        /*037c*/ 	.word	0x00002010
        /*0380*/ 	.word	0x000000ff
        /*0384*/ 	.word	0x00000088
        /*0388*/ 	.short	0x0101
        /*038a*/ 	.byte	0x15
	.zero		1


	//   ....[40]....
        /*038c*/ 	.word	0x00002030
        /*0390*/ 	.word	0x000000ff
        /*0394*/ 	.word	0x00000020
        /*0398*/ 	.short	0x010a
        /*039a*/ 	.byte	0x04
	.zero		1


	//   ....[41]....
        /*039c*/ 	.word	0x000020b0
        /*03a0*/ 	.word	0x000000ff
        /*03a4*/ 	.word	0x00000020
        /*03a8*/ 	.short	0x010a
        /*03aa*/ 	.byte	0x21
	.zero		1


	//   ....[42]....
        /*03ac*/ 	.word	0x000021f0
        /*03b0*/ 	.word	0x000000ff
        /*03b4*/ 	.word	0x00000020
        /*03b8*/ 	.short	0x010a
        /*03ba*/ 	.byte	0x04
	.zero		1


	//   ....[43]....
        /*03bc*/ 	.word	0x000024b0
        /*03c0*/ 	.word	0x00000003
        /*03c4*/ 	.word	0x00000090
        /*03c8*/ 	.short	0x010a
        /*03ca*/ 	.byte	0xff
	.zero		1


	//   ....[44]....
        /*03cc*/ 	.word	0x00002600
        /*03d0*/ 	.word	0x00000000
        /*03d4*/ 	.word	0x00000000
        /*03d8*/ 	.short	0x0101
        /*03da*/ 	.byte	0xff
	.zero		1


	//   ....[45]....
        /*03dc*/ 	.word	0x00002bb0
        /*03e0*/ 	.word	0x000000ff
        /*03e4*/ 	.word	0x00000000
        /*03e8*/ 	.short	0x010a
        /*03ea*/ 	.byte	0x04
	.zero		1


	//   ....[46]....
        /*03ec*/ 	.word	0x00002c40
        /*03f0*/ 	.word	0x000000ff
        /*03f4*/ 	.word	0x00000000
        /*03f8*/ 	.short	0x010a
        /*03fa*/ 	.byte	0x05
	.zero		1


	//   ....[47]....
        /*03fc*/ 	.word	0x00002cd0
        /*0400*/ 	.word	0x000000ff
        /*0404*/ 	.word	0x00000000
        /*0408*/ 	.short	0x010a
        /*040a*/ 	.byte	0x05
	.zero		1


	//   ....[48]....
        /*040c*/ 	.word	0x00002d70
        /*0410*/ 	.word	0x00000000
        /*0414*/ 	.word	0x00000000
        /*0418*/ 	.short	0x010a
        /*041a*/ 	.byte	0xff
	.zero		1


	//   ....[49]....
        /*041c*/ 	.word	0x00002e90
        /*0420*/ 	.word	0x00000002
        /*0424*/ 	.word	0x000000f0
        /*0428*/ 	.short	0x010a
        /*042a*/ 	.byte	0xff
	.zero		1


	//   ....[50]....
        /*042c*/ 	.word	0x00002f00
        /*0430*/ 	.word	0x00000002
        /*0434*/ 	.word	0x00000000
        /*0438*/ 	.short	0x0101
        /*043a*/ 	.byte	0xff
	.zero		1


	//   ....[51]....
        /*043c*/ 	.word	0x00002f20
        /*0440*/ 	.word	0x000000ff
        /*0444*/ 	.word	0x000000a0
        /*0448*/ 	.short	0x010a
        /*044a*/ 	.byte	0x04
	.zero		1


	//   ....[52]....
        /*044c*/ 	.word	0x00003040
        /*0450*/ 	.word	0x00000002
        /*0454*/ 	.word	0x00000090
        /*0458*/ 	.short	0x010a
        /*045a*/ 	.byte	0xff
	.zero		1


	//   ....[53]....
        /*045c*/ 	.word	0x00003140
        /*0460*/ 	.word	0x00000002
        /*0464*/ 	.word	0x00000000
        /*0468*/ 	.short	0x0101
        /*046a*/ 	.byte	0xff
	.zero		1


	//   ....[54]....
        /*046c*/ 	.word	0x000031d0
        /*0470*/ 	.word	0x000000ff
        /*0474*/ 	.word	0x000000a0
        /*0478*/ 	.short	0x0106
        /*047a*/ 	.byte	0x04
	.zero		1


	//   ....[55]....
        /*047c*/ 	.word	0x000031f0
        /*0480*/ 	.word	0x000000ff
        /*0484*/ 	.word	0x000000a0
        /*0488*/ 	.short	0x010a
        /*048a*/ 	.byte	0x04
	.zero		1


	//   ....[56]....
        /*048c*/ 	.word	0x00003280
        /*0490*/ 	.word	0x000000ff
        /*0494*/ 	.word	0x000000a0
        /*0498*/ 	.short	0x0106
        /*049a*/ 	.byte	0x07
	.zero		1


	//   ....[57]....
        /*049c*/ 	.word	0x000032c0
        /*04a0*/ 	.word	0x00000000
        /*04a4*/ 	.word	0x000000a0
        /*04a8*/ 	.short	0x010a
        /*04aa*/ 	.byte	0xff
	.zero		1


	//   ....[58]....
        /*04ac*/ 	.word	0x00003890
        /*04b0*/ 	.word	0x00000000
        /*04b4*/ 	.word	0x00000090
        /*04b8*/ 	.short	0x010a
        /*04ba*/ 	.byte	0xff
	.zero		1


	//   ....[59]....
        /*04bc*/ 	.word	0x00003990
        /*04c0*/ 	.word	0x00000003
        /*04c4*/ 	.word	0x00000000
        /*04c8*/ 	.short	0x0101
        /*04ca*/ 	.byte	0xff
	.zero		1


	//   ....[60]....
        /*04cc*/ 	.word	0x000039a0
        /*04d0*/ 	.word	0x000000ff
        /*04d4*/ 	.word	0x00000000
        /*04d8*/ 	.short	0x010a
        /*04da*/ 	.byte	0x04
	.zero		1


	//   ....[61]....
        /*04dc*/ 	.word	0x00003a20
        /*04e0*/ 	.word	0x000000ff
        /*04e4*/ 	.word	0x000000d0
        /*04e8*/ 	.short	0x010a
        /*04ea*/ 	.byte	0x2e
	.zero		1


	//   ....[62]....
        /*04ec*/ 	.word	0x00003b00
        /*04f0*/ 	.word	0x000000ff
        /*04f4*/ 	.word	0x00000000
        /*04f8*/ 	.short	0x010a
        /*04fa*/ 	.byte	0x07
	.zero		1


	//   ....[63]....
        /*04fc*/ 	.word	0x00003c40
        /*0500*/ 	.word	0x000000ff
        /*0504*/ 	.word	0x00000000
        /*0508*/ 	.short	0x010a
        /*050a*/ 	.byte	0x04
	.zero		1


	//   ....[64]....
        /*050c*/ 	.word	0x00004010
        /*0510*/ 	.word	0x000000ff
        /*0514*/ 	.word	0x00000000
        /*0518*/ 	.short	0x010a
        /*051a*/ 	.byte	0x04
	.zero		1


	//   ....[65]....
        /*051c*/ 	.word	0x000040a0
        /*0520*/ 	.word	0x000000ff
        /*0524*/ 	.word	0x00000000
        /*0528*/ 	.short	0x010a
        /*052a*/ 	.byte	0x05
	.zero		1


	//   ....[66]....
        /*052c*/ 	.word	0x00004130
        /*0530*/ 	.word	0x000000ff
        /*0534*/ 	.word	0x00000000
        /*0538*/ 	.short	0x010a
        /*053a*/ 	.byte	0x05
	.zero		1


	//   ....[67]....
        /*053c*/ 	.word	0x000041c0
        /*0540*/ 	.word	0x000000ff
        /*0544*/ 	.word	0x00000000
        /*0548*/ 	.short	0x010a
        /*054a*/ 	.byte	0x04
	.zero		1


	//   ....[68]....
        /*054c*/ 	.word	0x00004690
        /*0550*/ 	.word	0x0000000c
        /*0554*/ 	.word	0x00000090
        /*0558*/ 	.short	0x010a
        /*055a*/ 	.byte	0xff
	.zero		1


	//   ....[69]....
        /*055c*/ 	.word	0x00004800
        /*0560*/ 	.word	0x00000000
        /*0564*/ 	.word	0x00000000
        /*0568*/ 	.short	0x0101
        /*056a*/ 	.byte	0xff
	.zero		1


	//   ....[70]....
        /*056c*/ 	.word	0x00004c90
        /*0570*/ 	.word	0x000000ff
        /*0574*/ 	.word	0x00000088
        /*0578*/ 	.short	0x010a
        /*057a*/ 	.byte	0x15
	.zero		1


	//   ....[71]....
        /*057c*/ 	.word	0x00004e10
        /*0580*/ 	.word	0x000000ff
        /*0584*/ 	.word	0x00000060
        /*0588*/ 	.short	0x010a
        /*058a*/ 	.byte	0x15
	.zero		1


	//   ....[72]....
        /*058c*/ 	.word	0x00004f90
        /*0590*/ 	.word	0x000000ff
        /*0594*/ 	.word	0x00000040
        /*0598*/ 	.short	0x010b
        /*059a*/ 	.byte	0x15
	.zero		1


	//   ....[73]....
        /*059c*/ 	.word	0x00004fa0
        /*05a0*/ 	.word	0x000000ff
        /*05a4*/ 	.word	0x00000000
        /*05a8*/ 	.short	0x0101
        /*05aa*/ 	.byte	0x06
	.zero		1


	//   ....[74]....
        /*05ac*/ 	.word	0x00004fb0
        /*05b0*/ 	.word	0x000000ff
        /*05b4*/ 	.word	0x00000068
        /*05b8*/ 	.short	0x010a
        /*05ba*/ 	.byte	0x15
	.zero		1


	//   ....[75]....
        /*05bc*/ 	.word	0x00005110
        /*05c0*/ 	.word	0x000000ff
        /*05c4*/ 	.word	0x00000048
        /*05c8*/ 	.short	0x010b
        /*05ca*/ 	.byte	0x15
	.zero		1


	//   ....[76]....
        /*05cc*/ 	.word	0x00005120
        /*05d0*/ 	.word	0x000000ff
        /*05d4*/ 	.word	0x00000000
        /*05d8*/ 	.short	0x0101
        /*05da*/ 	.byte	0x06
	.zero		1


	//   ....[77]....
        /*05dc*/ 	.word	0x00005130
        /*05e0*/ 	.word	0x000000ff
        /*05e4*/ 	.word	0x00000070
        /*05e8*/ 	.short	0x010a
        /*05ea*/ 	.byte	0x15
	.zero		1


	//   ....[78]....
        /*05ec*/ 	.word	0x00005280
        /*05f0*/ 	.word	0x000000ff
        /*05f4*/ 	.word	0x00000050
        /*05f8*/ 	.short	0x010b
        /*05fa*/ 	.byte	0x15
	.zero		1


	//   ....[79]....
        /*05fc*/ 	.word	0x00005290
        /*0600*/ 	.word	0x000000ff
        /*0604*/ 	.word	0x00000000
        /*0608*/ 	.short	0x0101
        /*060a*/ 	.byte	0x06
	.zero		1


	//   ....[80]....
        /*060c*/ 	.word	0x000052a0
        /*0610*/ 	.word	0x000000ff
        /*0614*/ 	.word	0x00000078
        /*0618*/ 	.short	0x010a
        /*061a*/ 	.byte	0x15
	.zero		1


	//   ....[81]....
        /*061c*/ 	.word	0x00005490
        /*0620*/ 	.word	0x000000ff
        /*0624*/ 	.word	0x00000058
        /*0628*/ 	.short	0x010b
        /*062a*/ 	.byte	0x15
	.zero		1


	//   ....[82]....
        /*062c*/ 	.word	0x000054a0
        /*0630*/ 	.word	0x000000ff
        /*0634*/ 	.word	0x00000000
        /*0638*/ 	.short	0x0101
        /*063a*/ 	.byte	0x25
	.zero		1


	//   ....[83]....
        /*063c*/ 	.word	0x000054d0
        /*0640*/ 	.word	0x000000ff
        /*0644*/ 	.word	0x00000060
        /*0648*/ 	.short	0x010a
        /*064a*/ 	.byte	0x15
	.zero		1


	//   ....[84]....
        /*064c*/ 	.word	0x000054f0
        /*0650*/ 	.word	0x000000ff
        /*0654*/ 	.word	0x00000068
        /*0658*/ 	.short	0x010a
        /*065a*/ 	.byte	0x15
	.zero		1


	//   ....[85]....
        /*065c*/ 	.word	0x00005510
        /*0660*/ 	.word	0x000000ff
        /*0664*/ 	.word	0x00000070
        /*0668*/ 	.short	0x010a
        /*066a*/ 	.byte	0x15
	.zero		1


	//   ....[86]....
        /*066c*/ 	.word	0x00005550
        /*0670*/ 	.word	0x00000000
        /*0674*/ 	.word	0x00000078
        /*0678*/ 	.short	0x010a
        /*067a*/ 	.byte	0xff
	.zero		1


	//   ....[87]....
        /*067c*/ 	.word	0x000058b0
        /*0680*/ 	.word	0x00000003
        /*0684*/ 	.word	0x00000090
        /*0688*/ 	.short	0x010a
        /*068a*/ 	.byte	0xff
	.zero		1


	//   ....[88]....
        /*068c*/ 	.word	0x00005a30
        /*0690*/ 	.word	0x00000000
        /*0694*/ 	.word	0x00000000
        /*0698*/ 	.short	0x0101
        /*069a*/ 	.byte	0xff
	.zero		1


	//   ....[89]....
        /*069c*/ 	.word	0x000065d0
        /*06a0*/ 	.word	0x000000ff
        /*06a4*/ 	.word	0x00000040
        /*06a8*/ 	.short	0x010a
        /*06aa*/ 	.byte	0x2c
	.zero		1


	//   ....[90]....
        /*06ac*/ 	.word	0x00006610
        /*06b0*/ 	.word	0x00000048
        /*06b4*/ 	.word	0x000000b0
        /*06b8*/ 	.short	0x010a
        /*06ba*/ 	.byte	0xff
	.zero		1


	//   ....[91]....
        /*06bc*/ 	.word	0x00006790
        /*06c0*/ 	.word	0x000000ff
        /*06c4*/ 	.word	0x00000040
        /*06c8*/ 	.short	0x010a
        /*06ca*/ 	.byte	0x2c
	.zero		1


	//   ....[92]....
        /*06cc*/ 	.word	0x00006890
        /*06d0*/ 	.word	0x00000048
        /*06d4*/ 	.word	0x000000b0
        /*06d8*/ 	.short	0x010a
        /*06da*/ 	.byte	0xff
	.zero		1


	//   ....[93]....
        /*06dc*/ 	.word	0x00006e90
        /*06e0*/ 	.word	0x00000000
        /*06e4*/ 	.word	0x00000000
        /*06e8*/ 	.short	0x0101
        /*06ea*/ 	.byte	0xff
	.zero		1


	//   ....[94]....
        /*06ec*/ 	.word	0x00006ea0
        /*06f0*/ 	.word	0x00000002
        /*06f4*/ 	.word	0x00000040
        /*06f8*/ 	.short	0x010a
        /*06fa*/ 	.byte	0xff
	.zero		1


	//   ....[95]....
        /*06fc*/ 	.word	0x00006f70
        /*0700*/ 	.word	0x00000002
        /*0704*/ 	.word	0x00000040
        /*0708*/ 	.short	0x010a
        /*070a*/ 	.byte	0xff
	.zero		1


	//   ....[96]....
        /*070c*/ 	.word	0x00007600
        /*0710*/ 	.word	0x00000010
        /*0714*/ 	.word	0x00000000
        /*0718*/ 	.short	0x0101
        /*071a*/ 	.byte	0xff
	.zero		1


	//   ....[97]....
        /*071c*/ 	.word	0x00007620
        /*0720*/ 	.word	0x00000000
        /*0724*/ 	.word	0x00000040
        /*0728*/ 	.short	0x010a
        /*072a*/ 	.byte	0xff
	.zero		1


	//   ....[98]....
        /*072c*/ 	.word	0x000076e0
        /*0730*/ 	.word	0x00000000
        /*0734*/ 	.word	0x00000040
        /*0738*/ 	.short	0x010a
        /*073a*/ 	.byte	0xff
	.zero		1


	//   ....[99]....
        /*073c*/ 	.word	0x00007d70
        /*0740*/ 	.word	0x00000010
        /*0744*/ 	.word	0x00000000
        /*0748*/ 	.short	0x0101
        /*074a*/ 	.byte	0xff
	.zero		1


	//   ....[100]....
        /*074c*/ 	.word	0x00007d90
        /*0750*/ 	.word	0x00000002
        /*0754*/ 	.word	0x00000040
        /*0758*/ 	.short	0x010a
        /*075a*/ 	.byte	0xff
	.zero		1


	//   ....[101]....
        /*075c*/ 	.word	0x00007e50
        /*0760*/ 	.word	0x00000002
        /*0764*/ 	.word	0x00000040
        /*0768*/ 	.short	0x010a
        /*076a*/ 	.byte	0xff
	.zero		1


	//   ....[102]....
        /*076c*/ 	.word	0x00008140
        /*0770*/ 	.word	0x000000ff
        /*0774*/ 	.word	0x00000000
        /*0778*/ 	.short	0x0101
        /*077a*/ 	.byte	0x04
	.zero		1


	//   ....[103]....
        /*077c*/ 	.word	0x00008560
        /*0780*/ 	.word	0x00000000
        /*0784*/ 	.word	0x00000000
        /*0788*/ 	.short	0x0101
        /*078a*/ 	.byte	0xff
	.zero		1


	//   ....[104]....
        /*078c*/ 	.word	0x000087f0
        /*0790*/ 	.word	0x000000ff
        /*0794*/ 	.word	0x00000000
        /*0798*/ 	.short	0x0101
        /*079a*/ 	.byte	0x04
	.zero		1


	//   ....[105]....
        /*079c*/ 	.word	0x00008810
        /*07a0*/ 	.word	0x00000000
        /*07a4*/ 	.word	0x00000100
        /*07a8*/ 	.short	0x010a
        /*07aa*/ 	.byte	0xff
	.zero		1


	//   ....[106]....
        /*07ac*/ 	.word	0x00008870
        /*07b0*/ 	.word	0x00000000
        /*07b4*/ 	.word	0x00000020
        /*07b8*/ 	.short	0x010a
        /*07ba*/ 	.byte	0xff
	.zero		1


	//   ....[107]....
        /*07bc*/ 	.word	0x000088d0
        /*07c0*/ 	.word	0x00000000
        /*07c4*/ 	.word	0x00000020
        /*07c8*/ 	.short	0x010a
        /*07ca*/ 	.byte	0xff
	.zero		1


	//   ....[108]....
        /*07cc*/ 	.word	0x00008920
        /*07d0*/ 	.word	0x00000003
        /*07d4*/ 	.word	0x00000090
        /*07d8*/ 	.short	0x010a
        /*07da*/ 	.byte	0xff
	.zero		1


	//   ....[109]....
        /*07dc*/ 	.word	0x00008980
        /*07e0*/ 	.word	0x00000000
        /*07e4*/ 	.word	0x00000000
        /*07e8*/ 	.short	0x010a
        /*07ea*/ 	.byte	0xff
	.zero		1


	//   ....[110]....
        /*07ec*/ 	.word	0x000089e0
        /*07f0*/ 	.word	0x00000000
        /*07f4*/ 	.word	0x00000000
        /*07f8*/ 	.short	0x010a
        /*07fa*/ 	.byte	0xff
	.zero		1


	//   ....[111]....
        /*07fc*/ 	.word	0x00008a40
        /*0800*/ 	.word	0x00000000
        /*0804*/ 	.word	0x00000000
        /*0808*/ 	.short	0x010a
        /*080a*/ 	.byte	0xff
	.zero		1


	//   ....[112]....
        /*080c*/ 	.word	0x00008a90
        /*0810*/ 	.word	0x00000002
        /*0814*/ 	.word	0x000000f0
        /*0818*/ 	.short	0x010a
        /*081a*/ 	.byte	0xff
	.zero		1


	//   ....[113]....
        /*081c*/ 	.word	0x00008af0
        /*0820*/ 	.word	0x00000002
        /*0824*/ 	.word	0x000000a0
        /*0828*/ 	.short	0x010a
        /*082a*/ 	.byte	0xff
	.zero		1


	//   ....[114]....
        /*082c*/ 	.word	0x00008b40
        /*0830*/ 	.word	0x00000002
        /*0834*/ 	.word	0x00000090
        /*0838*/ 	.short	0x010a
        /*083a*/ 	.byte	0xff
	.zero		1


	//   ....[115]....
        /*083c*/ 	.word	0x00008ba0
        /*0840*/ 	.word	0x00000000
        /*0844*/ 	.word	0x000000a0
        /*0848*/ 	.short	0x010a
        /*084a*/ 	.byte	0xff
	.zero		1


	//   ....[116]....
        /*084c*/ 	.word	0x00008bf0
        /*0850*/ 	.word	0x00000000
        /*0854*/ 	.word	0x00000090
        /*0858*/ 	.short	0x010a
        /*085a*/ 	.byte	0xff
	.zero		1


	//   ....[117]....
        /*085c*/ 	.word	0x00008c50
        /*0860*/ 	.word	0x00000002
        /*0864*/ 	.word	0x000000d0
        /*0868*/ 	.short	0x010a
        /*086a*/ 	.byte	0xff
	.zero		1


	//   ....[118]....
        /*086c*/ 	.word	0x00008cb0
        /*0870*/ 	.word	0x00000000
        /*0874*/ 	.word	0x00000000
        /*0878*/ 	.short	0x010a
        /*087a*/ 	.byte	0xff
	.zero		1


	//   ....[119]....
        /*087c*/ 	.word	0x00008d10
        /*0880*/ 	.word	0x00000000
        /*0884*/ 	.word	0x00000000
        /*0888*/ 	.short	0x010a
        /*088a*/ 	.byte	0xff
	.zero		1


	//   ....[120]....
        /*088c*/ 	.word	0x00008d70
        /*0890*/ 	.word	0x00000000
        /*0894*/ 	.word	0x00000000
        /*0898*/ 	.short	0x010a
        /*089a*/ 	.byte	0xff
	.zero		1


	//   ....[121]....
        /*089c*/ 	.word	0x00008dd0
        /*08a0*/ 	.word	0x00000000
        /*08a4*/ 	.word	0x00000000
        /*08a8*/ 	.short	0x010a
        /*08aa*/ 	.byte	0xff
	.zero		1


	//   ....[122]....
        /*08ac*/ 	.word	0x00008e30
        /*08b0*/ 	.word	0x00000000
        /*08b4*/ 	.word	0x00000000
        /*08b8*/ 	.short	0x010a
        /*08ba*/ 	.byte	0xff
	.zero		1


	//   ....[123]....
        /*08bc*/ 	.word	0x00008e80
        /*08c0*/ 	.word	0x0000000c
        /*08c4*/ 	.word	0x00000090
        /*08c8*/ 	.short	0x010a
        /*08ca*/ 	.byte	0xff
	.zero		1


	//   ....[124]....
        /*08cc*/ 	.word	0x00008ee0
        /*08d0*/ 	.word	0x00000000
        /*08d4*/ 	.word	0x00000088
        /*08d8*/ 	.short	0x010a
        /*08da*/ 	.byte	0xff
	.zero		1


	//   ....[125]....
        /*08dc*/ 	.word	0x00008f40
        /*08e0*/ 	.word	0x00000000
        /*08e4*/ 	.word	0x00000060
        /*08e8*/ 	.short	0x010a
        /*08ea*/ 	.byte	0xff
	.zero		1


	//   ....[126]....
        /*08ec*/ 	.word	0x00008fa0
        /*08f0*/ 	.word	0x00000000
        /*08f4*/ 	.word	0x00000068
        /*08f8*/ 	.short	0x010a
        /*08fa*/ 	.byte	0xff
	.zero		1


	//   ....[127]....
        /*08fc*/ 	.word	0x00009000
        /*0900*/ 	.word	0x00000000
        /*0904*/ 	.word	0x00000070
        /*0908*/ 	.short	0x010a
        /*090a*/ 	.byte	0xff
	.zero		1


	//   ....[128]....
        /*090c*/ 	.word	0x00009060
        /*0910*/ 	.word	0x00000000
        /*0914*/ 	.word	0x00000078
        /*0918*/ 	.short	0x010a
        /*091a*/ 	.byte	0xff
	.zero		1


	//   ....[129]....
        /*091c*/ 	.word	0x000090c0
        /*0920*/ 	.word	0x00000000
        /*0924*/ 	.word	0x00000060
        /*0928*/ 	.short	0x010a
        /*092a*/ 	.byte	0xff
	.zero		1


	//   ....[130]....
        /*092c*/ 	.word	0x00009120
        /*0930*/ 	.word	0x00000000
        /*0934*/ 	.word	0x00000068
        /*0938*/ 	.short	0x010a
        /*093a*/ 	.byte	0xff
	.zero		1


	//   ....[131]....
        /*093c*/ 	.word	0x00009180
        /*0940*/ 	.word	0x00000000
        /*0944*/ 	.word	0x00000070
        /*0948*/ 	.short	0x010a
        /*094a*/ 	.byte	0xff
	.zero		1


	//   ....[132]....
        /*094c*/ 	.word	0x000091d0
        /*0950*/ 	.word	0x00000003
        /*0954*/ 	.word	0x00000090
        /*0958*/ 	.short	0x010a
        /*095a*/ 	.byte	0xff
	.zero		1


	//   ....[133]....
        /*095c*/ 	.word	0x00009230
        /*0960*/ 	.word	0x00000000
        /*0964*/ 	.word	0x00000040
        /*0968*/ 	.short	0x010a
        /*096a*/ 	.byte	0xff
	.zero		1


	//   ....[134]....
        /*096c*/ 	.word	0x00009280
        /*0970*/ 	.word	0x00000048
        /*0974*/ 	.word	0x000000b0
        /*0978*/ 	.short	0x010a
        /*097a*/ 	.byte	0xff
	.zero		1


	//   ....[135]....
        /*097c*/ 	.word	0x000092d0
        /*0980*/ 	.word	0x00000002
        /*0984*/ 	.word	0x00000040
        /*0988*/ 	.short	0x010a
        /*098a*/ 	.byte	0xff
	.zero		1


	//   ....[136]....
        /*098c*/ 	.word	0x00009320
        /*0990*/ 	.word	0x00000000
        /*0994*/ 	.word	0x00000040
        /*0998*/ 	.short	0x010a
        /*099a*/ 	.byte	0xff
	.zero		1


	//   ....[137]....
        /*099c*/ 	.word	0x00009370
        /*09a0*/ 	.word	0x00000002
        /*09a4*/ 	.word	0x00000040
        /*09a8*/ 	.short	0x010a
        /*09aa*/ 	.byte	0xff
	.zero		1


	//----- nvinfo : EIATTR_NUM_MBARRIERS
	.align		4
.L_47:
        /*09ac*/ 	.byte	0x03, 0x38
        /*09ae*/ 	.short	0x0022


	//----- nvinfo : EIATTR_EXIT_INSTR_OFFSETS
	.align		4
        /*09b0*/ 	.byte	0x04, 0x1c
        /*09b2*/ 	.short	(.L_49 - .L_48)


	//   ....[0]....
.L_48:
        /*09b4*/ 	.word	0x00002da0


	//   ....[1]....
        /*09b8*/ 	.word	0x00003290


	//   ....[2]....
        /*09bc*/ 	.word	0x000032f0


	//   ....[3]....
        /*09c0*/ 	.word	0x00004420


	//   ....[4]....
        /*09c4*/ 	.word	0x00005580


	//   ....[5]....
        /*09c8*/ 	.word	0x000055c0


	//   ....[6]....
        /*09cc*/ 	.word	0x000086e0


	//   ....[7]....
        /*09d0*/ 	.word	0x00008760


	//   ....[8]....
        /*09d4*/ 	.word	0x00008790


	//   ....[9]....
        /*09d8*/ 	.word	0x00008800


	//----- nvinfo : EIATTR_MAX_THREADS
	.align		4
.L_49:
        /*09dc*/ 	.byte	0x04, 0x05
        /*09de*/ 	.short	(.L_51 - .L_50)
.L_50:
        /*09e0*/ 	.word	0x00000100
        /*09e4*/ 	.word	0x00000001
        /*09e8*/ 	.word	0x00000001


	//----- nvinfo : EIATTR_CRS_STACK_SIZE
	.align		4
.L_51:
        /*09ec*/ 	.byte	0x04, 0x1e
        /*09ee*/ 	.short	(.L_53 - .L_52)
.L_52:
        /*09f0*/ 	.word	0x00000000


	//----- nvinfo : EIATTR_CBANK_PARAM_SIZE
	.align		4
.L_53:
        /*09f4*/ 	.byte	0x03, 0x19
        /*09f6*/ 	.short	0x0800


	//----- nvinfo : EIATTR_PARAM_CBANK
	.align		4
        /*09f8*/ 	.byte	0x04, 0x0a
        /*09fa*/ 	.short	(.L_55 - .L_54)
	.align		4
.L_54:
        /*09fc*/ 	.word	index@(.nv.constant0._ZN7cutlass13device_kernelINS_4gemm6kernel13GemmUniversalIN4cute5tupleIJiiiiEEENS1_10collective13CollectiveMmaINS1_35MainloopSm100TmaUmmaWarpSpecializedILi4ELi2ELi4ENS5_IJNS4_1CILi4EEENSA_ILi2EEENSA_ILi1EEEEEEEENS5_IJNSA_ILi64EEENSA_ILi128EEESG_EEEfNS5_IJlSD_lEEEfSJ_NS4_8TiledMMAINS4_8MMA_AtomIJNS4_17SM100_MMA_TF32_SSINS_10tfloat32_tESN_fLi64ELi128ELNS4_4UMMA5MajorE0ELSP_0ELNSO_7ScaleInE0ELSQ_0EEEEEENS4_6LayoutINS5_IJSD_SD_SD_EEENS5_IJNSA_ILi0EEESV_SV_EEEEENS5_IJNS4_10UnderscoreESY_SY_EEEEENS4_23SM90_TMA_LOAD_MULTICASTENS4_14ComposedLayoutINS4_7SwizzleILi3ELi4ELi3EEENS4_18smem_ptr_flag_bitsILi32EEENST_INS5_IJNSA_ILi8EEENSA_ILi32EEEEEENS5_IJS18_SD_EEEEEEEvNS4_8identityES11_S1C_vS1D_EENS_8epilogue10collective18CollectiveEpilogueINS1F_23Sm100TmaWarpSpecializedILi4ELi2ELi16ELb1ELb0EEEJSI_NS5_IJNST_ISG_SD_EENST_IS18_SD_EEEEEfSJ_fSJ_NS1F_6fusion15FusionCallbacksIS1J_NS1N_17LinearCombinationIffffLNS_15FloatRoundStyleE2EEESI_S1M_JEEENS4_5SM1004TMEM4LOAD26SM100_TMEM_LOAD_16dp128b8xENS4_13SM90_TMA_LOADES1C_NS4_17SM75_U32x4_LDSM_NENS4_14SM90_TMA_STOREES1C_NS4_17SM90_U32x4_STSM_NENS4_39AutoVectorizingCopyWithAssumedAlignmentILi128EEEEEEvvEEEEvNT_6ParamsE)
        /*0a00*/ 	.short	0x0380
        /*0a02*/ 	.short	0x0800


	//----- nvinfo : EIATTR_SW_WAR
	.align		4
.L_55:
        /*0a04*/ 	.byte	0x04, 0x36
        /*0a06*/ 	.short	(.L_57 - .L_56)
.L_56:
        /*0a08*/ 	.word	0x00000008
.L_57:


//--------------------- .nv.callgraph             --------------------------
	.section	.nv.callgraph,"",@"SHT_CUDA_CALLGRAPH"
	.align	4
	.sectionentsize	8
	.align		4
        /*0000*/ 	.word	0x00000000
	.align		4
        /*0004*/ 	.word	0xffffffff
	.align		4
        /*0008*/ 	.word	index@(_ZN7cutlass13device_kernelINS_4gemm6kernel13GemmUniversalIN4cute5tupleIJiiiiEEENS1_10collective13CollectiveMmaINS1_35MainloopSm100TmaUmmaWarpSpecializedILi4ELi2ELi4ENS5_IJNS4_1CILi4EEENSA_ILi2EEENSA_ILi1EEEEEEEENS5_IJNSA_ILi64EEENSA_ILi128EEESG_EEEfNS5_IJlSD_lEEEfSJ_NS4_8TiledMMAINS4_8MMA_AtomIJNS4_17SM100_MMA_TF32_SSINS_10tfloat32_tESN_fLi64ELi128ELNS4_4UMMA5MajorE0ELSP_0ELNSO_7ScaleInE0ELSQ_0EEEEEENS4_6LayoutINS5_IJSD_SD_SD_EEENS5_IJNSA_ILi0EEESV_SV_EEEEENS5_IJNS4_10UnderscoreESY_SY_EEEEENS4_23SM90_TMA_LOAD_MULTICASTENS4_14ComposedLayoutINS4_7SwizzleILi3ELi4ELi3EEENS4_18smem_ptr_flag_bitsILi32EEENST_INS5_IJNSA_ILi8EEENSA_ILi32EEEEEENS5_IJS18_SD_EEEEEEEvNS4_8identityES11_S1C_vS1D_EENS_8epilogue10collective18CollectiveEpilogueINS1F_23Sm100TmaWarpSpecializedILi4ELi2ELi16ELb1ELb0EEEJSI_NS5_IJNST_ISG_SD_EENST_IS18_SD_EEEEEfSJ_fSJ_NS1F_6fusion15FusionCallbacksIS1J_NS1N_17LinearCombinationIffffLNS_15FloatRoundStyleE2EEESI_S1M_JEEENS4_5SM1004TMEM4LOAD26SM100_TMEM_LOAD_16dp128b8xENS4_13SM90_TMA_LOADES1C_NS4_17SM75_U32x4_LDSM_NENS4_14SM90_TMA_STOREES1C_NS4_17SM90_U32x4_STSM_NENS4_39AutoVectorizingCopyWithAssumedAlignmentILi128EEEEEEvvEEEEvNT_6ParamsE)
	.align		4
        /*000c*/ 	.word	index@(__assertfail)
	.align		4
        /*0010*/ 	.word	0x00000000
	.align		4
        /*0014*/ 	.word	0xfffffffe
	.align		4
        /*0018*/ 	.word	0x00000000
	.align		4
        /*001c*/ 	.word	0xfffffffd
	.align		4
        /*0020*/ 	.word	0x00000000
	.align		4
        /*0024*/ 	.word	0xfffffffc


//--------------------- .nv.constant4             --------------------------
	.section	.nv.constant4,"a",@progbits
	.align	8
	.align		8
.nv.constant4:
        /*0000*/ 	.dword	__assertfail
	.align		8
        /*0008*/ 	.dword	__unnamed_1
	.align		8
        /*0010*/ 	.dword	__unnamed_2
	.align		8
        /*0018*/ 	.dword	_ZN40_INTERNAL_5386d1eb_4_k_cu_6f19cd8c_305764cuda3std3__45__cpo5beginE
	.align		8
        /*0020*/ 	.dword	_ZN40_INTERNAL_5386d1eb_4_k_cu_6f19cd8c_305764cuda3std3__45__cpo3endE
	.align		8
        /*0028*/ 	.dword	_ZN40_INTERNAL_5386d1eb_4_k_cu_6f19cd8c_305764cuda3std3__45__cpo6cbeginE
	.align		8
        /*0030*/ 	.dword	_ZN40_INTERNAL_5386d1eb_4_k_cu_6f19cd8c_305764cuda3std3__45__cpo4cendE
	.align		8
        /*0038*/ 	.dword	_ZN40_INTERNAL_5386d1eb_4_k_cu_6f19cd8c_305764cuda3std3__442_GLOBAL__N__5386d1eb_4_k_cu_6f19cd8c_305766ignoreE
	.align		8
        /*0040*/ 	.dword	_ZN40_INTERNAL_5386d1eb_4_k_cu_6f19cd8c_305764cuda3std3__419piecewise_constructE
	.align		8
        /*0048*/ 	.dword	_ZN40_INTERNAL_5386d1eb_4_k_cu_6f19cd8c_305764cuda3std3__48in_placeE
	.align		8
        /*0050*/ 	.dword	_ZN40_INTERNAL_5386d1eb_4_k_cu_6f19cd8c_305764cuda3std6ranges3__45__cpo4swapE
	.align		8
        /*0058*/ 	.dword	_ZN40_INTERNAL_5386d1eb_4_k_cu_6f19cd8c_305764cuda3std6ranges3__45__cpo9iter_moveE
	.align		8
        /*0060*/ 	.dword	_ZN40_INTERNAL_5386d1eb_4_k_cu_6f19cd8c_305764cute7productE
	.align		8
        /*0068*/ 	.dword	_ZN40_INTERNAL_5386d1eb_4_k_cu_6f19cd8c_305764cute1_E
	.align		8
        /*0070*/ 	.dword	$str$25
	.align		8
        /*0078*/ 	.dword	$str$26
	.align		8
        /*0080*/ 	.dword	$str$27
	.align		8
        /*0088*/ 	.dword	$str$28


//--------------------- .text._ZN7cutlass13device_kernelINS_4gemm6kernel13GemmUniversalIN4cute5tupleIJiiiiEEENS1_10collective13CollectiveMmaINS1_35MainloopSm100TmaUmmaWarpSpecializedILi4ELi2ELi4ENS5_IJNS4_1CILi4EEENSA_ILi2EEENSA_ILi1EEEEEEEENS5_IJNSA_ILi64EEENSA_ILi128EEESG_EEEfNS5_IJlSD_lEEEfSJ_NS4_8TiledMMAINS4_8MMA_AtomIJNS4_17SM100_MMA_TF32_SSINS_10tfloat32_tESN_fLi64ELi128ELNS4_4UMMA5MajorE0ELSP_0ELNSO_7ScaleInE0ELSQ_0EEEEEENS4_6LayoutINS5_IJSD_SD_SD_EEENS5_IJNSA_ILi0EEESV_SV_EEEEENS5_IJNS4_10UnderscoreESY_SY_EEEEENS4_23SM90_TMA_LOAD_MULTICASTENS4_14ComposedLayoutINS4_7SwizzleILi3ELi4ELi3EEENS4_18smem_ptr_flag_bitsILi32EEENST_INS5_IJNSA_ILi8EEENSA_ILi32EEEEEENS5_IJS18_SD_EEEEEEEvNS4_8identityES11_S1C_vS1D_EENS_8epilogue10collective18CollectiveEpilogueINS1F_23Sm100TmaWarpSpecializedILi4ELi2ELi16ELb1ELb0EEEJSI_NS5_IJNST_ISG_SD_EENST_IS18_SD_EEEEEfSJ_fSJ_NS1F_6fusion15FusionCallbacksIS1J_NS1N_17LinearCombinationIffffLNS_15FloatRoundStyleE2EEESI_S1M_JEEENS4_5SM1004TMEM4LOAD26SM100_TMEM_LOAD_16dp128b8xENS4_13SM90_TMA_LOADES1C_NS4_17SM75_U32x4_LDSM_NENS4_14SM90_TMA_STOREES1C_NS4_17SM90_U32x4_STSM_NENS4_39AutoVectorizingCopyWithAssumedAlignmentILi128EEEEEEvvEEEEvNT_6ParamsE --------------------------
	.section	.text._ZN7cutlass13device_kernelINS_4gemm6kernel13GemmUniversalIN4cute5tupleIJiiiiEEENS1_10collective13CollectiveMmaINS1_35MainloopSm100TmaUmmaWarpSpecializedILi4ELi2ELi4ENS5_IJNS4_1CILi4EEENSA_ILi2EEENSA_ILi1EEEEEEEENS5_IJNSA_ILi64EEENSA_ILi128EEESG_EEEfNS5_IJlSD_lEEEfSJ_NS4_8TiledMMAINS4_8MMA_AtomIJNS4_17SM100_MMA_TF32_SSINS_10tfloat32_tESN_fLi64ELi128ELNS4_4UMMA5MajorE0ELSP_0ELNSO_7ScaleInE0ELSQ_0EEEEEENS4_6LayoutINS5_IJSD_SD_SD_EEENS5_IJNSA_ILi0EEESV_SV_EEEEENS5_IJNS4_10UnderscoreESY_SY_EEEEENS4_23SM90_TMA_LOAD_MULTICASTENS4_14ComposedLayoutINS4_7SwizzleILi3ELi4ELi3EEENS4_18smem_ptr_flag_bitsILi32EEENST_INS5_IJNSA_ILi8EEENSA_ILi32EEEEEENS5_IJS18_SD_EEEEEEEvNS4_8identityES11_S1C_vS1D_EENS_8epilogue10collective18CollectiveEpilogueINS1F_23Sm100TmaWarpSpecializedILi4ELi2ELi16ELb1ELb0EEEJSI_NS5_IJNST_ISG_SD_EENST_IS18_SD_EEEEEfSJ_fSJ_NS1F_6fusion15FusionCallbacksIS1J_NS1N_17LinearCombinationIffffLNS_15FloatRoundStyleE2EEESI_S1M_JEEENS4_5SM1004TMEM4LOAD26SM100_TMEM_LOAD_16dp128b8xENS4_13SM90_TMA_LOADES1C_NS4_17SM75_U32x4_LDSM_NENS4_14SM90_TMA_STOREES1C_NS4_17SM90_U32x4_STSM_NENS4_39AutoVectorizingCopyWithAssumedAlignmentILi128EEEEEEvvEEEEvNT_6ParamsE,"ax",@progbits
	.align	128
.text._ZN7cutlass13device_kernelINS_4gemm6kernel13GemmUniversalIN4cute5tupleIJiiiiEEENS1_10collective13CollectiveMmaINS1_35MainloopSm100TmaUmmaWarpSpecializedILi4ELi2ELi4ENS5_IJNS4_1CILi4EEENSA_ILi2EEENSA_ILi1EEEEEEEENS5_IJNSA_ILi64EEENSA_ILi128EEESG_EEEfNS5_IJlSD_lEEEfSJ_NS4_8TiledMMAINS4_8MMA_AtomIJNS4_17SM100_MMA_TF32_SSINS_10tfloat32_tESN_fLi64ELi128ELNS4_4UMMA5MajorE0ELSP_0ELNSO_7ScaleInE0ELSQ_0EEEEEENS4_6LayoutINS5_IJSD_SD_SD_EEENS5_IJNSA_ILi0EEESV_SV_EEEEENS5_IJNS4_10UnderscoreESY_SY_EEEEENS4_23SM90_TMA_LOAD_MULTICASTENS4_14ComposedLayoutINS4_7SwizzleILi3ELi4ELi3EEENS4_18smem_ptr_flag_bitsILi32EEENST_INS5_IJNSA_ILi8EEENSA_ILi32EEEEEENS5_IJS18_SD_EEEEEEEvNS4_8identityES11_S1C_vS1D_EENS_8epilogue10collective18CollectiveEpilogueINS1F_23Sm100TmaWarpSpecializedILi4ELi2ELi16ELb1ELb0EEEJSI_NS5_IJNST_ISG_SD_EENST_IS18_SD_EEEEEfSJ_fSJ_NS1F_6fusion15FusionCallbacksIS1J_NS1N_17LinearCombinationIffffLNS_15FloatRoundStyleE2EEESI_S1M_JEEENS4_5SM1004TMEM4LOAD26SM100_TMEM_LOAD_16dp128b8xENS4_13SM90_TMA_LOADES1C_NS4_17SM75_U32x4_LDSM_NENS4_14SM90_TMA_STOREES1C_NS4_17SM90_U32x4_STSM_NENS4_39AutoVectorizingCopyWithAssumedAlignmentILi128EEEEEEvvEEEEvNT_6ParamsE:
        .type           _ZN7cutlass13device_kernelINS_4gemm6kernel13GemmUniversalIN4cute5tupleIJiiiiEEENS1_10collective13CollectiveMmaINS1_35MainloopSm100TmaUmmaWarpSpecializedILi4ELi2ELi4ENS5_IJNS4_1CILi4EEENSA_ILi2EEENSA_ILi1EEEEEEEENS5_IJNSA_ILi64EEENSA_ILi128EEESG_EEEfNS5_IJlSD_lEEEfSJ_NS4_8TiledMMAINS4_8MMA_AtomIJNS4_17SM100_MMA_TF32_SSINS_10tfloat32_tESN_fLi64ELi128ELNS4_4UMMA5MajorE0ELSP_0ELNSO_7ScaleInE0ELSQ_0EEEEEENS4_6LayoutINS5_IJSD_SD_SD_EEENS5_IJNSA_ILi0EEESV_SV_EEEEENS5_IJNS4_10UnderscoreESY_SY_EEEEENS4_23SM90_TMA_LOAD_MULTICASTENS4_14ComposedLayoutINS4_7SwizzleILi3ELi4ELi3EEENS4_18smem_ptr_flag_bitsILi32EEENST_INS5_IJNSA_ILi8EEENSA_ILi32EEEEEENS5_IJS18_SD_EEEEEEEvNS4_8identityES11_S1C_vS1D_EENS_8epilogue10collective18CollectiveEpilogueINS1F_23Sm100TmaWarpSpecializedILi4ELi2ELi16ELb1ELb0EEEJSI_NS5_IJNST_ISG_SD_EENST_IS18_SD_EEEEEfSJ_fSJ_NS1F_6fusion15FusionCallbacksIS1J_NS1N_17LinearCombinationIffffLNS_15FloatRoundStyleE2EEESI_S1M_JEEENS4_5SM1004TMEM4LOAD26SM100_TMEM_LOAD_16dp128b8xENS4_13SM90_TMA_LOADES1C_NS4_17SM75_U32x4_LDSM_NENS4_14SM90_TMA_STOREES1C_NS4_17SM90_U32x4_STSM_NENS4_39AutoVectorizingCopyWithAssumedAlignmentILi128EEEEEEvvEEEEvNT_6ParamsE,@function
        .size           _ZN7cutlass13device_kernelINS_4gemm6kernel13GemmUniversalIN4cute5tupleIJiiiiEEENS1_10collective13CollectiveMmaINS1_35MainloopSm100TmaUmmaWarpSpecializedILi4ELi2ELi4ENS5_IJNS4_1CILi4EEENSA_ILi2EEENSA_ILi1EEEEEEEENS5_IJNSA_ILi64EEENSA_ILi128EEESG_EEEfNS5_IJlSD_lEEEfSJ_NS4_8TiledMMAINS4_8MMA_AtomIJNS4_17SM100_MMA_TF32_SSINS_10tfloat32_tESN_fLi64ELi128ELNS4_4UMMA5MajorE0ELSP_0ELNSO_7ScaleInE0ELSQ_0EEEEEENS4_6LayoutINS5_IJSD_SD_SD_EEENS5_IJNSA_ILi0EEESV_SV_EEEEENS5_IJNS4_10UnderscoreESY_SY_EEEEENS4_23SM90_TMA_LOAD_MULTICASTENS4_14ComposedLayoutINS4_7SwizzleILi3ELi4ELi3EEENS4_18smem_ptr_flag_bitsILi32EEENST_INS5_IJNSA_ILi8EEENSA_ILi32EEEEEENS5_IJS18_SD_EEEEEEEvNS4_8identityES11_S1C_vS1D_EENS_8epilogue10collective18CollectiveEpilogueINS1F_23Sm100TmaWarpSpecializedILi4ELi2ELi16ELb1ELb0EEEJSI_NS5_IJNST_ISG_SD_EENST_IS18_SD_EEEEEfSJ_fSJ_NS1F_6fusion15FusionCallbacksIS1J_NS1N_17LinearCombinationIffffLNS_15FloatRoundStyleE2EEESI_S1M_JEEENS4_5SM1004TMEM4LOAD26SM100_TMEM_LOAD_16dp128b8xENS4_13SM90_TMA_LOADES1C_NS4_17SM75_U32x4_LDSM_NENS4_14SM90_TMA_STOREES1C_NS4_17SM90_U32x4_STSM_NENS4_39AutoVectorizingCopyWithAssumedAlignmentILi128EEEEEEvvEEEEvNT_6ParamsE,(.L_x_187 - _ZN7cutlass13device_kernelINS_4gemm6kernel13GemmUniversalIN4cute5tupleIJiiiiEEENS1_10collective13CollectiveMmaINS1_35MainloopSm100TmaUmmaWarpSpecializedILi4ELi2ELi4ENS5_IJNS4_1CILi4EEENSA_ILi2EEENSA_ILi1EEEEEEEENS5_IJNSA_ILi64EEENSA_ILi128EEESG_EEEfNS5_IJlSD_lEEEfSJ_NS4_8TiledMMAINS4_8MMA_AtomIJNS4_17SM100_MMA_TF32_SSINS_10tfloat32_tESN_fLi64ELi128ELNS4_4UMMA5MajorE0ELSP_0ELNSO_7ScaleInE0ELSQ_0EEEEEENS4_6LayoutINS5_IJSD_SD_SD_EEENS5_IJNSA_ILi0EEESV_SV_EEEEENS5_IJNS4_10UnderscoreESY_SY_EEEEENS4_23SM90_TMA_LOAD_MULTICASTENS4_14ComposedLayoutINS4_7SwizzleILi3ELi4ELi3EEENS4_18smem_ptr_flag_bitsILi32EEENST_INS5_IJNSA_ILi8EEENSA_ILi32EEEEEENS5_IJS18_SD_EEEEEEEvNS4_8identityES11_S1C_vS1D_EENS_8epilogue10collective18CollectiveEpilogueINS1F_23Sm100TmaWarpSpecializedILi4ELi2ELi16ELb1ELb0EEEJSI_NS5_IJNST_ISG_SD_EENST_IS18_SD_EEEEEfSJ_fSJ_NS1F_6fusion15FusionCallbacksIS1J_NS1N_17LinearCombinationIffffLNS_15FloatRoundStyleE2EEESI_S1M_JEEENS4_5SM1004TMEM4LOAD26SM100_TMEM_LOAD_16dp128b8xENS4_13SM90_TMA_LOADES1C_NS4_17SM75_U32x4_LDSM_NENS4_14SM90_TMA_STOREES1C_NS4_17SM90_U32x4_STSM_NENS4_39AutoVectorizingCopyWithAssumedAlignmentILi128EEEEEEvvEEEEvNT_6ParamsE)
        .other          _ZN7cutlass13device_kernelINS_4gemm6kernel13GemmUniversalIN4cute5tupleIJiiiiEEENS1_10collective13CollectiveMmaINS1_35MainloopSm100TmaUmmaWarpSpecializedILi4ELi2ELi4ENS5_IJNS4_1CILi4EEENSA_ILi2EEENSA_ILi1EEEEEEEENS5_IJNSA_ILi64EEENSA_ILi128EEESG_EEEfNS5_IJlSD_lEEEfSJ_NS4_8TiledMMAINS4_8MMA_AtomIJNS4_17SM100_MMA_TF32_SSINS_10tfloat32_tESN_fLi64ELi128ELNS4_4UMMA5MajorE0ELSP_0ELNSO_7ScaleInE0ELSQ_0EEEEEENS4_6LayoutINS5_IJSD_SD_SD_EEENS5_IJNSA_ILi0EEESV_SV_EEEEENS5_IJNS4_10UnderscoreESY_SY_EEEEENS4_23SM90_TMA_LOAD_MULTICASTENS4_14ComposedLayoutINS4_7SwizzleILi3ELi4ELi3EEENS4_18smem_ptr_flag_bitsILi32EEENST_INS5_IJNSA_ILi8EEENSA_ILi32EEEEEENS5_IJS18_SD_EEEEEEEvNS4_8identityES11_S1C_vS1D_EENS_8epilogue10collective18CollectiveEpilogueINS1F_23Sm100TmaWarpSpecializedILi4ELi2ELi16ELb1ELb0EEEJSI_NS5_IJNST_ISG_SD_EENST_IS18_SD_EEEEEfSJ_fSJ_NS1F_6fusion15FusionCallbacksIS1J_NS1N_17LinearCombinationIffffLNS_15FloatRoundStyleE2EEESI_S1M_JEEENS4_5SM1004TMEM4LOAD26SM100_TMEM_LOAD_16dp128b8xENS4_13SM90_TMA_LOADES1C_NS4_17SM75_U32x4_LDSM_NENS4_14SM90_TMA_STOREES1C_NS4_17SM90_U32x4_STSM_NENS4_39AutoVectorizingCopyWithAssumedAlignmentILi128EEEEEEvvEEEEvNT_6ParamsE,@"STO_CUDA_ENTRY STV_DEFAULT"
_ZN7cutlass13device_kernelINS_4gemm6kernel13GemmUniversalIN4cute5tupleIJiiiiEEENS1_10collective13CollectiveMmaINS1_35MainloopSm100TmaUmmaWarpSpecializedILi4ELi2ELi4ENS5_IJNS4_1CILi4EEENSA_ILi2EEENSA_ILi1EEEEEEEENS5_IJNSA_ILi64EEENSA_ILi128EEESG_EEEfNS5_IJlSD_lEEEfSJ_NS4_8TiledMMAINS4_8MMA_AtomIJNS4_17SM100_MMA_TF32_SSINS_10tfloat32_tESN_fLi64ELi128ELNS4_4UMMA5MajorE0ELSP_0ELNSO_7ScaleInE0ELSQ_0EEEEEENS4_6LayoutINS5_IJSD_SD_SD_EEENS5_IJNSA_ILi0EEESV_SV_EEEEENS5_IJNS4_10UnderscoreESY_SY_EEEEENS4_23SM90_TMA_LOAD_MULTICASTENS4_14ComposedLayoutINS4_7SwizzleILi3ELi4ELi3EEENS4_18smem_ptr_flag_bitsILi32EEENST_INS5_IJNSA_ILi8EEENSA_ILi32EEEEEENS5_IJS18_SD_EEEEEEEvNS4_8identityES11_S1C_vS1D_EENS_8epilogue10collective18CollectiveEpilogueINS1F_23Sm100TmaWarpSpecializedILi4ELi2ELi16ELb1ELb0EEEJSI_NS5_IJNST_ISG_SD_EENST_IS18_SD_EEEEEfSJ_fSJ_NS1F_6fusion15FusionCallbacksIS1J_NS1N_17LinearCombinationIffffLNS_15FloatRoundStyleE2EEESI_S1M_JEEENS4_5SM1004TMEM4LOAD26SM100_TMEM_LOAD_16dp128b8xENS4_13SM90_TMA_LOADES1C_NS4_17SM75_U32x4_LDSM_NENS4_14SM90_TMA_STOREES1C_NS4_17SM90_U32x4_STSM_NENS4_39AutoVectorizingCopyWithAssumedAlignmentILi128EEEEEEvvEEEEvNT_6ParamsE:
[----:B------:R-:W1:Y:S01]  /*0000*/  LDC R1, c[0x0][0x37c] ;  /* 0x0000df00ff017b82 */ /* 0x000e620000000800 */
[----:B------:R-:W2:Y:S01]  /*0010*/  S2R R64, SR_TID.X ;  /* 0x0000000000407919 */ /* 0x000ea20000002100 */
[----:B------:R-:W3:Y:S01]  /*0020*/  LDCU.64 UR8, c[0x0][0x890] ;  /* 0x00011200ff0877ac */ /* 0x000ee20008000a00 */
[----:B------:R-:W-:Y:S02]  /*0030*/  PRMT R52, RZ, 0x7610, R52 ;  /* 0x00007610ff347816 */ /* 0x000fe40000000034 */
[----:B------:R-:W-:Y:S01]  /*0040*/  ELECT P4, URZ, PT ;  /* 0x0000000000ff782f */ /* 0x000fe20003880000 */
[----:B---3--:R-:W-:-:S04]  /*0050*/  UISETP.NE.U32.AND UP0, UPT, UR8, URZ, UPT ;  /* 0x000000ff0800728c */ /* 0x008fc8000bf05070 */
[----:B------:R-:W-:Y:S01]  /*0060*/  UISETP.NE.AND.EX UP0, UPT, UR9, URZ, UPT, UP0 ;  /* 0x000000ff0900728c */ /* 0x000fe2000bf05300 */
[----:B--2---:R-:W-:-:S05]  /*0070*/  SHF.R.U32.HI R53, RZ, 0x5, R64 ;  /* 0x00000005ff357819 */ /* 0x004fca0000011640 */
[----:B------:R-:W2:Y:S02]  /*0080*/  SHFL.IDX PT, R0, R53, RZ, 0x1f ;  /* 0x00001fff35007589 */ /* 0x000ea400000e0000 */
[----:B--2---:R-:W-:Y:S01]  /*0090*/  R2UR UR17, R0 ;  /* 0x00000000001172ca */ /* 0x004fe200000e0000 */
[----:B-1----:R-:W-:-:S14]  /*00a0*/  BRA.U UP0, `(.L_x_0) ;  /* 0x0000000100307547 */ /* 0x002fdc000b800000 */
[----:B------:R-:W1:Y:S02]  /*00b0*/  LDCU.64 UR4, c[0x0][0x888] ;  /* 0x00011100ff0477ac */ /* 0x000e640008000a00 */
[----:B-1----:R-:W-:-:S04]  /*00c0*/  UISETP.NE.U32.AND UP0, UPT, UR4, URZ, UPT ;  /* 0x000000ff0400728c */ /* 0x002fc8000bf05070 */
[----:B------:R-:W-:-:S09]  /*00d0*/  UISETP.NE.AND.EX UP0, UPT, UR5, URZ, UPT, UP0 ;  /* 0x000000ff0500728c */ /* 0x000fd2000bf05300 */
[----:B------:R-:W-:Y:S05]  /*00e0*/  BRA.U !UP0, `(.L_x_1) ;  /* 0x0000000108147547 */ /* 0x000fea000b800000 */
[----:B------:R-:W1:Y:S01]  /*00f0*/  LDC.64 R2, c[0x0][0x888] ;  /* 0x00022200ff027b82 */ /* 0x000e620000000a00 */
[----:B------:R-:W1:Y:S02]  /*0100*/  LDCU.64 UR4, c[0x0][0x358] ;  /* 0x00006b00ff0477ac */ /* 0x000e640008000a00 */
[----:B-1----:R1:W5:Y:S01]  /*0110*/  LDG.E R27, desc[UR4][R2.64] ;  /* 0x00000004021b7981 */ /* 0x002362000c1e1900 */
[----:B------:R-:W-:Y:S01]  /*0120*/  HFMA2 R52, -RZ, RZ, 0, 5.9604644775390625e-08 ;  /* 0x00000001ff347431 */ /* 0x000fe200000001ff */
[----:B------:R-:W-:Y:S05]  /*0130*/  BRA `(.L_x_0) ;  /* 0x00000000000c7947 */ /* 0x000fea0003800000 */
.L_x_1:
[----:B------:R-:W1:Y:S01]  /*0140*/  LDCU UR4, c[0x0][0x880] ;  /* 0x00011000ff0477ac */ /* 0x000e620008000800 */
[----:B------:R-:W-:Y:S01]  /*0150*/  HFMA2 R52, -RZ, RZ, 0, 5.9604644775390625e-08 ;  /* 0x00000001ff347431 */ /* 0x000fe200000001ff */
[----:B-1----:R-:W-:-:S07]  /*0160*/  MOV R27, UR4 ;  /* 0x00000004001b7c02 */ /* 0x002fce0008000f00 */
.L_x_0:
[----:B------:R-:W2:Y:S02]  /*0170*/  LDCU.64 UR4, c[0x0][0x8b0] ;  /* 0x00011600ff0477ac */ /* 0x000ea40008000a00 */
[----:B--2---:R-:W-:-:S04]  /*0180*/  UISETP.NE.U32.AND UP0, UPT, UR4, URZ, UPT ;  /* 0x000000ff0400728c */ /* 0x004fc8000bf05070 */
[----:B------:R-:W-:-:S09]  /*0190*/  UISETP.NE.AND.EX UP0, UPT, UR5, URZ, UPT, UP0 ;  /* 0x000000ff0500728c */ /* 0x000fd2000bf05300 */
[----:B------:R-:W-:Y:S05]  /*01a0*/  BRA.U UP0, `(.L_x_2) ;  /* 0x0000000100287547 */ /* 0x000fea000b800000 */
[----:B------:R-:W2:Y:S02]  /*01b0*/  LDCU.64 UR4, c[0x0][0x8a8] ;  /* 0x00011500ff0477ac */ /* 0x000ea40008000a00 */
[----:B--2---:R-:W-:-:S04]  /*01c0*/  UISETP.NE.U32.AND UP0, UPT, UR4, URZ, UPT ;  /* 0x000000ff0400728c */ /* 0x004fc8000bf05070 */
[----:B------:R-:W-:-:S09]  /*01d0*/  UISETP.NE.AND.EX UP0, UPT, UR5, URZ, UPT, UP0 ;  /* 0x000000ff0500728c */ /* 0x000fd2000bf05300 */
[----:B------:R-:W-:Y:S05]  /*01e0*/  BRA.U !UP0, `(.L_x_3) ;  /* 0x0000000108107547 */ /* 0x000fea000b800000 */
[----:B------:R-:W2:Y:S01]  /*01f0*/  LDC.64 R24, c[0x0][0x8a8] ;  /* 0x00022a00ff187b82 */ /* 0x000ea20000000a00 */
[----:B------:R-:W2:Y:S02]  /*0200*/  LDCU.64 UR4, c[0x0][0x358] ;  /* 0x00006b00ff0477ac */ /* 0x000ea40008000a00 */
[----:B--2---:R2:W5:Y:S01]  /*0210*/  LDG.E R24, desc[UR4][R24.64] ;  /* 0x0000000418187981 */ /* 0x004562000c1e1900 */
[----:B------:R-:W-:Y:S05]  /*0220*/  BRA `(.L_x_2) ;  /* 0x0000000000087947 */ /* 0x000fea0003800000 */
.L_x_3:
[----:B------:R-:W2:Y:S02]  /*0230*/  LDCU UR4, c[0x0][0x8a0] ;  /* 0x00011400ff0477ac */ /* 0x000ea40008000800 */
[----:B--2---:R-:W-:Y:S02]  /*0240*/  MOV R24, UR4 ;  /* 0x0000000400187c02 */ /* 0x004fe40008000f00 */
.L_x_2:
[----:B------:R-:W-:Y:S01]  /*0250*/  IMAD.U32 R0, RZ, RZ, UR17 ;  /* 0x00000011ff007e24 */ /* 0x000fe2000f8e00ff */
[----:B------:R-:W-:Y:S04]  /*0260*/  BSSY.RECONVERGENT B0, `(.L_x_4) ;  /* 0x000000c000007945 */ /* 0x000fe80003800200 */
[C---:B------:R-:W-:Y:S02]  /*0270*/  ISETP.NE.OR P1, PT, R0.reuse, 0x1, !P4 ;  /* 0x000000010000780c */ /* 0x040fe40006725670 */
[----:B------:R-:W-:-:S11]  /*0280*/  ISETP.NE.OR P0, PT, R0, 0x3, !P4 ;  /* 0x000000030000780c */ /* 0x000fd60006705670 */
[----:B------:R-:W-:Y:S05]  /*0290*/  @P1 BRA `(.L_x_5) ;  /* 0x0000000000201947 */ /* 0x000fea0003800000 */
[----:B------:R-:W3:Y:S02]  /*02a0*/  LDCU.64 UR4, c[0x0][0x348] ;  /* 0x00006900ff0477ac */ /* 0x000ee40008000a00 */
[----:B---3--:R-:W-:Y:S02]  /*02b0*/  UIADD3 UR6, UP1, UPT, UR4, 0x80, URZ ;  /* 0x0000008004067890 */ /* 0x008fe4000ff3e0ff */
[----:B------:R-:W-:Y:S02]  /*02c0*/  UIADD3 UR4, UP0, UPT, UR4, 0x180, URZ ;  /* 0x0000018004047890 */ /* 0x000fe4000ff1e0ff */
[----:B------:R-:W-:Y:S02]  /*02d0*/  UIADD3.X UR7, UPT, UPT, URZ, UR5, URZ, UP1, !UPT ;  /* 0x00000005ff077290 */ /* 0x000fe40008ffe4ff */
[----:B------:R-:W-:-:S07]  /*02e0*/  UIADD3.X UR5, UPT, UPT, URZ, UR5, URZ, UP0, !UPT ;  /* 0x00000005ff057290 */ /* 0x000fce00087fe4ff */
[----:B------:R3:W-:Y:S02]  /*02f0*/  UTMACCTL.PF [UR6] ;  /* 0x00000000060079b9 */ /* 0x0007e40008040000 */
[----:B------:R3:W-:Y:S02]  /*0300*/  UTMACCTL.PF [UR4] ;  /* 0x00000000040079b9 */ /* 0x0007e40008040000 */
[----:B---3--:R-:W-:Y:S01]  /*0310*/  NOP ;  /* 0x0000000000007918 */ /* 0x008fe20000000000 */
.L_x_5:
[----:B------:R-:W-:Y:S05]  /*0320*/  BSYNC.RECONVERGENT B0 ;  /* 0x0000000000007941 */ /* 0x000fea0003800200 */
.L_x_4:
[----:B------:R-:W-:Y:S04]  /*0330*/  BSSY.RECONVERGENT B0, `(.L_x_6) ;  /* 0x000000a000007945 */ /* 0x000fe80003800200 */
        /* <DEDUP_REMOVED lines=9> */
.L_x_7:
[----:B------:R-:W-:Y:S05]  /*03d0*/  BSYNC.RECONVERGENT B0 ;  /* 0x0000000000007941 */ /* 0x000fea0003800200 */
.L_x_6:
[----:B------:R-:W3:Y:S01]  /*03e0*/  LDCU.64 UR4, c[0x0][0x888] ;  /* 0x00011100ff0477ac */ /* 0x000ee20008000a00 */
[----:B------:R-:W-:Y:S02]  /*03f0*/  UISETP.EQ.U32.AND UP1, UPT, UR8, URZ, UPT ;  /* 0x000000ff0800728c */ /* 0x000fe4000bf22070 */
[----:B------:R-:W-:Y:S02]  /*0400*/  UPLOP3.LUT UP4, UPT, UPT, UPT, UPT, 0x80, 0x8 ;  /* 0x000000000008789c */ /* 0x000fe40003f8f070 */
[----:B---3--:R-:W-:-:S04]  /*0410*/  UISETP.NE.U32.AND UP0, UPT, UR4, URZ, UPT ;  /* 0x000000ff0400728c */ /* 0x008fc8000bf05070 */
[----:B------:R-:W-:-:S04]  /*0420*/  UISETP.NE.AND.EX UP0, UPT, UR5, URZ, UPT, UP0 ;  /* 0x000000ff0500728c */ /* 0x000fc8000bf05300 */
[----:B------:R-:W-:-:S04]  /*0430*/  UISETP.EQ.OR.EX UP2, UPT, UR9, URZ, !UP0, UP1 ;  /* 0x000000ff0900728c */ /* 0x000fc8000c742710 */
[----:B------:R-:W-:-:S06]  /*0440*/  UP2UR UR4, UPR, URZ, 0x4 ;  /* 0x00000004ff047883 */ /* 0x000fcc0008000000 */
[----:B------:R-:W-:Y:S01]  /*0450*/  MOV R55, UR4 ;  /* 0x0000000400377c02 */ /* 0x000fe20008000f00 */
[----:B------:R-:W-:Y:S06]  /*0460*/  BRA.U !UP2, `(.L_x_8) ;  /* 0x000000010a207547 */ /* 0x000fec000b800000 */
[----:B------:R-:W-:Y:S01]  /*0470*/  UISETP.NE.U32.AND UP1, UPT, UR8, URZ, UPT ;  /* 0x000000ff0800728c */ /* 0x000fe2000bf25070 */
[----:B-----5:R-:W-:Y:S01]  /*0480*/  FSETP.NEU.AND P0, PT, R27, RZ, PT ;  /* 0x000000ff1b00720b */ /* 0x020fe20003f0d000 */
[----:B------:R-:W-:Y:S02]  /*0490*/  USEL UR4, URZ, 0xffffffff, UP0 ;  /* 0xffffffffff047887 */ /* 0x000fe40008000000 */
[----:B------:R-:W-:-:S10]  /*04a0*/  UISETP.NE.AND.EX UP1, UPT, UR9, URZ, UPT, UP1 ;  /* 0x000000ff0900728c */ /* 0x000fd4000bf25310 */
[----:B------:R-:W-:Y:S01]  /*04b0*/  VOTEU.ANY UP0, P0 ;  /* 0x0000000000ff7886 */ /* 0x000fe20000000100 */
[----:B------:R-:W-:-:S04]  /*04c0*/  @!UP1 USEL UR4, URZ, 0xffffffff, UP0 ;  /* 0xffffffffff049887 */ /* 0x000fc80008000000 */
[----:B------:R-:W-:-:S04]  /*04d0*/  ULOP3.LUT UR4, UR4, 0x1, URZ, 0xc0, !UPT ;  /* 0x0000000104047892 */ /* 0x000fc8000f8ec0ff */
[----:B------:R-:W-:-:S11]  /*04e0*/  UISETP.NE.U32.AND UP4, UPT, UR4, 0x1, UPT ;  /* 0x000000010400788c */ /* 0x000fd6000bf85070 */
.L_x_8:
[----:B-1----:R-:W1:Y:S01]  /*04f0*/  SHFL.IDX PT, R2, R53, RZ, 0x1f ;  /* 0x00001fff35027589 */ /* 0x002e6200000e0000 */
[----:B------:R-:W-:-:S04]  /*0500*/  UISETP.NE.AND UP0, UPT, UR17, 0x2, UPT ;  /* 0x000000021100788c */ /* 0x000fc8000bf05270 */
[----:B------:R-:W-:Y:S01]  /*0510*/  USEL UR40, URZ, 0x1, UP0 ;  /* 0x00000001ff287887 */ /* 0x000fe20008000000 */
[----:B-1----:R-:W-:-:S13]  /*0520*/  ISETP.NE.AND P0, PT, R2, RZ, PT ;  /* 0x000000ff0200720c */ /* 0x002fda0003f05270 */
[----:B------:R-:W-:Y:S05]  /*0530*/  @P0 BRA `(.L_x_9) ;  /* 0x0000000000580947 */ /* 0x000fea0003800000 */
[----:B------:R-:W1:Y:S01]  /*0540*/  S2UR UR4, SR_CgaCtaId ;  /* 0x00000000000479c3 */ /* 0x000e620000008800 */
[----:B------:R-:W-:Y:S01]  /*0550*/  UMOV UR5, 0x400 ;  /* 0x0000040000057882 */ /* 0x000fe20000000000 */
[----:B------:R-:W-:Y:S01]  /*0560*/  UMOV UR8, 0x1 ;  /* 0x0000000100087882 */ /* 0x000fe20000000000 */
[----:B------:R-:W-:Y:S01]  /*0570*/  UMOV UR6, 0x5 ;  /* 0x0000000500067882 */ /* 0x000fe20000000000 */
[----:B------:R-:W-:-:S04]  /*0580*/  UIADD3 UR8, UPT, UPT, -UR8, 0x100000, URZ ;  /* 0x0010000008087890 */ /* 0x000fc8000fffe1ff */
[----:B------:R-:W-:Y:S02]  /*0590*/  USHF.L.U32 UR9, UR8, 0xb, URZ ;  /* 0x0000000b08097899 */ /* 0x000fe400080006ff */
[----:B------:R-:W-:Y:S02]  /*05a0*/  USHF.L.U32 UR8, UR8, 0x1, URZ ;  /* 0x0000000108087899 */ /* 0x000fe400080006ff */
[----:B------:R-:W-:-:S04]  /*05b0*/  UIADD3 UR6, UPT, UPT, -UR6, 0x100000, URZ ;  /* 0x0010000006067890 */ /* 0x000fc8000fffe1ff */
[----:B------:R-:W-:Y:S02]  /*05c0*/  USHF.L.U32 UR7, UR6, 0xb, URZ ;  /* 0x0000000b06077899 */ /* 0x000fe400080006ff */
[----:B------:R-:W-:Y:S01]  /*05d0*/  USHF.L.U32 UR6, UR6, 0x1, URZ ;  /* 0x0000000106067899 */ /* 0x000fe200080006ff */
[----:B------:R-:W-:Y:S01]  /*05e0*/  ELECT P0, URZ, PT ;  /* 0x0000000000ff782f */ /* 0x000fe20003800000 */
[----:B-1----:R-:W-:Y:S01]  /*05f0*/  ULEA UR4, UR4, UR5, 0x18 ;  /* 0x0000000504047291 */ /* 0x002fe2000f8ec0ff */
[----:B------:R-:W1:Y:S11]  /*0600*/  FENCE.VIEW.ASYNC.S ;  /* 0x00000000000073c6 */ /* 0x000e760000000000 */
[----:B-1----:R1:W3:Y:S01]  /*0610*/  SYNCS.EXCH.64 URZ, [UR4], UR8 ;  /* 0x0000000804ff75b2 */ /* 0x0022e20008000100 */
[----:B------:R1:W4:Y:S01]  /*0620*/  SYNCS.EXCH.64 URZ, [UR4+0x20], UR6 ;  /* 0x0000200604ff75b2 */ /* 0x0003220008000100 */
[----:B------:R1:W1:Y:S01]  /*0630*/  SYNCS.EXCH.64 URZ, [UR4+0x8], UR8 ;  /* 0x0000080804ff75b2 */ /* 0x0002620008000100 */
[----:B------:R1:W1:Y:S01]  /*0640*/  SYNCS.EXCH.64 URZ, [UR4+0x28], UR6 ;  /* 0x0000280604ff75b2 */ /* 0x0002620008000100 */
[----:B------:R1:W1:Y:S01]  /*0650*/  SYNCS.EXCH.64 URZ, [UR4+0x10], UR8 ;  /* 0x0000100804ff75b2 */ /* 0x0002620008000100 */
[----:B------:R1:W1:Y:S01]  /*0660*/  SYNCS.EXCH.64 URZ, [UR4+0x30], UR6 ;  /* 0x0000300604ff75b2 */ /* 0x0002620008000100 */
[----:B------:R1:W1:Y:S01]  /*0670*/  SYNCS.EXCH.64 URZ, [UR4+0x18], UR8 ;  /* 0x0000180804ff75b2 */ /* 0x0002620008000100 */
[----:B------:R1:W1:Y:S01]  /*0680*/  SYNCS.EXCH.64 URZ, [UR4+0x38], UR6 ;  /* 0x0000380604ff75b2 */ /* 0x0002620008000100 */
[----:B------:R-:W-:Y:S01]  /*0690*/  NOP ;  /* 0x0000000000007918 */ /* 0x000fe20000000000 */
.L_x_9:
[----:B------:R-:W2:Y:S01]  /*06a0*/  SHFL.IDX PT, R2, R53, RZ, 0x1f ;  /* 0x00001fff35027589 */ /* 0x000ea200000e0000 */
[----:B------:R-:W-:Y:S01]  /*06b0*/  NOP ;  /* 0x0000000000007918 */ /* 0x000fe20000000000 */
[----:B--2---:R-:W-:-:S13]  /*06c0*/  ISETP.NE.AND P0, PT, R2, 0x1, PT ;  /* 0x000000010200780c */ /* 0x004fda0003f05270 */
[----:B------:R-:W-:Y:S05]  /*06d0*/  @P0 BRA `(.L_x_10) ;  /* 0x0000000000580947 */ /* 0x000fea0003800000 */
[----:B-1----:R-:W1:Y:S01]  /*06e0*/  S2UR UR4, SR_CgaCtaId ;  /* 0x00000000000479c3 */ /* 0x002e620000008800 */
        /* <DEDUP_REMOVED lines=12> */
[----:B-1----:R2:W1:Y:S01]  /*07b0*/  SYNCS.EXCH.64 URZ, [UR4+0x40], UR8 ;  /* 0x0000400804ff75b2 */ /* 0x0024620008000100 */
[----:B------:R2:W1:Y:S01]  /*07c0*/  SYNCS.EXCH.64 URZ, [UR4+0x60], UR6 ;  /* 0x0000600604ff75b2 */ /* 0x0004620008000100 */
[----:B------:R2:W1:Y:S01]  /*07d0*/  SYNCS.EXCH.64 URZ, [UR4+0x48], UR8 ;  /* 0x0000480804ff75b2 */ /* 0x0004620008000100 */
[----:B------:R2:W1:Y:S01]  /*07e0*/  SYNCS.EXCH.64 URZ, [UR4+0x68], UR6 ;  /* 0x0000680604ff75b2 */ /* 0x0004620008000100 */
[----:B------:R2:W1:Y:S01]  /*07f0*/  SYNCS.EXCH.64 URZ, [UR4+0x50], UR8 ;  /* 0x0000500804ff75b2 */ /* 0x0004620008000100 */
[----:B------:R2:W1:Y:S01]  /*0800*/  SYNCS.EXCH.64 URZ, [UR4+0x70], UR6 ;  /* 0x0000700604ff75b2 */ /* 0x0004620008000100 */
[----:B------:R2:W1:Y:S01]  /*0810*/  SYNCS.EXCH.64 URZ, [UR4+0x58], UR8 ;  /* 0x0000580804ff75b2 */ /* 0x0004620008000100 */
[----:B------:R2:W1:Y:S02]  /*0820*/  SYNCS.EXCH.64 URZ, [UR4+0x78], UR6 ;  /* 0x0000780604ff75b2 */ /* 0x0004640008000100 */
[----:B--2---:R-:W-:Y:S01]  /*0830*/  NOP ;  /* 0x0000000000007918 */ /* 0x004fe20000000000 */
.L_x_10:
[----:B------:R-:W2:Y:S01]  /*0840*/  SHFL.IDX PT, R2, R53, RZ, 0x1f ;  /* 0x00001fff35027589 */ /* 0x000ea200000e0000 */
[----:B------:R-:W-:Y:S01]  /*0850*/  NOP ;  /* 0x0000000000007918 */ /* 0x000fe20000000000 */
[----:B--2---:R-:W-:-:S13]  /*0860*/  ISETP.NE.AND P0, PT, R2, 0x3, PT ;  /* 0x000000030200780c */ /* 0x004fda0003f05270 */
[----:B------:R-:W-:Y:S05]  /*0870*/  @P0 BRA `(.L_x_11) ;  /* 0x0000000000300947 */ /* 0x000fea0003800000 */
[----:B-1----:R-:W1:Y:S01]  /*0880*/  S2UR UR4, SR_CgaCtaId ;  /* 0x00000000000479c3 */ /* 0x002e620000008800 */
[----:B------:R-:W-:Y:S01]  /*0890*/  UMOV UR6, 0x400 ;  /* 0x0000040000067882 */ /* 0x000fe20000000000 */
[----:B------:R-:W-:Y:S01]  /*08a0*/  UMOV UR5, 0x20 ;  /* 0x0000002000057882 */ /* 0x000fe20000000000 */
[----:B------:R-:W-:Y:S01]  /*08b0*/  ELECT P0, URZ, PT ;  /* 0x0000000000ff782f */ /* 0x000fe20003800000 */
[----:B-1----:R-:W-:Y:S02]  /*08c0*/  ULEA UR6, UR4, UR6, 0x18 ;  /* 0x0000000604067291 */ /* 0x002fe4000f8ec0ff */
[----:B------:R-:W-:-:S04]  /*08d0*/  UIADD3 UR4, UPT, UPT, -UR5, 0x100000, URZ ;  /* 0x0010000005047890 */ /* 0x000fc8000fffe1ff */
[----:B------:R-:W-:Y:S02]  /*08e0*/  USHF.L.U32 UR5, UR4, 0xb, URZ ;  /* 0x0000000b04057899 */ /* 0x000fe400080006ff */
[----:B------:R-:W-:Y:S01]  /*08f0*/  USHF.L.U32 UR4, UR4, 0x1, URZ ;  /* 0x0000000104047899 */ /* 0x000fe200080006ff */
[----:B------:R-:W1:Y:S11]  /*0900*/  FENCE.VIEW.ASYNC.S ;  /* 0x00000000000073c6 */ /* 0x000e760000000000 */
[----:B-1----:R2:W1:Y:S01]  /*0910*/  SYNCS.EXCH.64 URZ, [UR6+0x80], UR4 ;  /* 0x0000800406ff75b2 */ /* 0x0024620008000100 */
[----:B------:R2:W1:Y:S02]  /*0920*/  SYNCS.EXCH.64 URZ, [UR6+0x88], UR4 ;  /* 0x0000880406ff75b2 */ /* 0x0004640008000100 */
[----:B--2---:R-:W-:Y:S01]  /*0930*/  NOP ;  /* 0x0000000000007918 */ /* 0x004fe20000000000 */
.L_x_11:
[----:B------:R-:W2:Y:S01]  /*0940*/  SHFL.IDX PT, R2, R53, RZ, 0x1f ;  /* 0x00001fff35027589 */ /* 0x000ea200000e0000 */
[----:B------:R-:W-:Y:S01]  /*0950*/  NOP ;  /* 0x0000000000007918 */ /* 0x000fe20000000000 */
[----:B--2---:R-:W-:-:S13]  /*0960*/  ISETP.NE.AND P0, PT, R2, 0x4, PT ;  /* 0x000000040200780c */ /* 0x004fda0003f05270 */
[----:B------:R-:W-:Y:S05]  /*0970*/  @P0 BRA `(.L_x_12) ;  /* 0x00000000004c0947 */ /* 0x000fea0003800000 */
[----:B-1----:R-:W1:Y:S01]  /*0980*/  S2UR UR6, SR_CgaCtaId ;  /* 0x00000000000679c3 */ /* 0x002e620000008800 */
[----:B------:R-:W-:Y:S01]  /*0990*/  UMOV UR4, 0x720 ;  /* 0x0000072000047882 */ /* 0x000fe20000000000 */
[----:B------:R-:W-:Y:S01]  /*09a0*/  UMOV UR5, 0x400 ;  /* 0x0000040000057882 */ /* 0x000fe20000000000 */
[----:B------:R-:W-:Y:S01]  /*09b0*/  USEL UR4, UR4, 0x620, UP4 ;  /* 0x0000062004047887 */ /* 0x000fe2000a000000 */
[----:B------:R-:W-:Y:S01]  /*09c0*/  UMOV UR8, 0x1 ;  /* 0x0000000100087882 */ /* 0x000fe20000000000 */
[----:B------:R-:W-:Y:S01]  /*09d0*/  ELECT P0, URZ, PT ;  /* 0x0000000000ff782f */ /* 0x000fe20003800000 */
[----:B------:R-:W-:-:S04]  /*09e0*/  UIADD3 UR8, UPT, UPT, -UR8, 0x100000, URZ ;  /* 0x0010000008087890 */ /* 0x000fc8000fffe1ff */
[----:B------:R-:W-:Y:S02]  /*09f0*/  USHF.L.U32 UR9, UR8, 0xb, URZ ;  /* 0x0000000b08097899 */ /* 0x000fe400080006ff */
[----:B------:R-:W-:Y:S02]  /*0a00*/  USHF.L.U32 UR8, UR8, 0x1, URZ ;  /* 0x0000000108087899 */ /* 0x000fe400080006ff */
[----:B-1----:R-:W-:Y:S02]  /*0a10*/  ULEA UR6, UR6, UR5, 0x18 ;  /* 0x0000000506067291 */ /* 0x002fe4000f8ec0ff */
[----:B------:R-:W-:-:S04]  /*0a20*/  UIADD3 UR4, UPT, UPT, -UR4, 0x100000, URZ ;  /* 0x0010000004047890 */ /* 0x000fc8000fffe1ff */
[----:B------:R-:W-:Y:S02]  /*0a30*/  USHF.L.U32 UR5, UR4, 0xb, URZ ;  /* 0x0000000b04057899 */ /* 0x000fe400080006ff */
[----:B------:R-:W-:Y:S01]  /*0a40*/  USHF.L.U32 UR4, UR4, 0x1, URZ ;  /* 0x0000000104047899 */ /* 0x000fe200080006ff */
[----:B------:R-:W1:Y:S03]  /*0a50*/  FENCE.VIEW.ASYNC.S ;  /* 0x00000000000073c6 */ /* 0x000e660000000000 */
[----:B-1----:R2:W1:Y:S08]  /*0a60*/  SYNCS.EXCH.64 URZ, [UR6+0x90], UR8 ;  /* 0x0000900806ff75b2 */ /* 0x0024700008000100 */
[----:B------:R2:W1:Y:S01]  /*0a70*/  SYNCS.EXCH.64 URZ, [UR6+0xa0], UR4 ;  /* 0x0000a00406ff75b2 */ /* 0x0004620008000100 */
[----:B------:R2:W1:Y:S01]  /*0a80*/  SYNCS.EXCH.64 URZ, [UR6+0x98], UR8 ;  /* 0x0000980806ff75b2 */ /* 0x0004620008000100 */
[----:B------:R2:W1:Y:S02]  /*0a90*/  SYNCS.EXCH.64 URZ, [UR6+0xa8], UR4 ;  /* 0x0000a80406ff75b2 */ /* 0x0004640008000100 */
[----:B--2---:R-:W-:Y:S01]  /*0aa0*/  NOP ;  /* 0x0000000000007918 */ /* 0x004fe20000000000 */
.L_x_12:
        /* <DEDUP_REMOVED lines=26> */
.L_x_13:
[----:B------:R-:W2:Y:S01]  /*0c50*/  SHFL.IDX PT, R2, R53, RZ, 0x1f ;  /* 0x00001fff35027589 */ /* 0x000ea200000e0000 */
[----:B------:R-:W1:Y:S01]  /*0c60*/  S2UR UR52, SR_CgaCtaId ;  /* 0x00000000003479c3 */ /* 0x000e620000008800 */
[----:B------:R-:W-:Y:S01]  /*0c70*/  NOP ;  /* 0x0000000000007918 */ /* 0x000fe20000000000 */
[----:B--2---:R-:W-:-:S13]  /*0c80*/  ISETP.NE.AND P0, PT, R2, 0x3, PT ;  /* 0x000000030200780c */ /* 0x004fda0003f05270 */
[----:B-1----:R-:W-:Y:S05]  /*0c90*/  @P0 BRA `(.L_x_14) ;  /* 0x0000000000340947 */ /* 0x002fea0003800000 */
[----:B------:R-:W-:Y:S01]  /*0ca0*/  UMOV UR4, 0x400 ;  /* 0x0000040000047882 */ /* 0x000fe20000000000 */
[----:B------:R-:W-:Y:S01]  /*0cb0*/  UMOV UR6, 0x20 ;  /* 0x0000002000067882 */ /* 0x000fe20000000000 */
[----:B------:R-:W-:Y:S02]  /*0cc0*/  ULEA UR4, UR52, UR4, 0x18 ;  /* 0x0000000434047291 */ /* 0x000fe4000f8ec0ff */
[----:B------:R-:W-:-:S04]  /*0cd0*/  UIADD3 UR6, UPT, UPT, -UR6, 0x100000, URZ ;  /* 0x0010000006067890 */ /* 0x000fc8000fffe1ff */
[----:B------:R-:W-:Y:S02]  /*0ce0*/  USHF.L.U32 UR7, UR6, 0xb, URZ ;  /* 0x0000000b06077899 */ /* 0x000fe400080006ff */
[----:B------:R-:W-:Y:S01]  /*0cf0*/  USHF.L.U32 UR6, UR6, 0x1, URZ ;  /* 0x0000000106067899 */ /* 0x000fe200080006ff */
[----:B------:R-:W-:Y:S01]  /*0d00*/  ELECT P0, URZ, PT ;  /* 0x0000000000ff782f */ /* 0x000fe20003800000 */
[----:B------:R-:W1:Y:S10]  /*0d10*/  FENCE.VIEW.ASYNC.S ;  /* 0x00000000000073c6 */ /* 0x000e740000000000 */
[----:B-1----:R1:W2:Y:S01]  /*0d20*/  SYNCS.EXCH.64 URZ, [UR4+0xf0], UR6 ;  /* 0x0000f00604ff75b2 */ /* 0x0022a20008000100 */
[----:B------:R1:W1:Y:S01]  /*0d30*/  SYNCS.EXCH.64 URZ, [UR4+0x100], UR6 ;  /* 0x0001000604ff75b2 */ /* 0x0002620008000100 */
[----:B------:R1:W1:Y:S01]  /*0d40*/  SYNCS.EXCH.64 URZ, [UR4+0xf8], UR6 ;  /* 0x0000f80604ff75b2 */ /* 0x0002620008000100 */
[----:B------:R1:W1:Y:S01]  /*0d50*/  SYNCS.EXCH.64 URZ, [UR4+0x108], UR6 ;  /* 0x0001080604ff75b2 */ /* 0x0002620008000100 */
[----:B------:R-:W-:Y:S01]  /*0d60*/  NOP ;  /* 0x0000000000007918 */ /* 0x000fe20000000000 */
.L_x_14:
[----:B-1----:R-:W1:Y:S01]  /*0d70*/  LDCU UR4, c[0x0][0x36c] ;  /* 0x00006d80ff0477ac */ /* 0x002e620008000800 */
[----:B------:R-:W-:Y:S01]  /*0d80*/  ISETP.NE.OR P4, PT, R0, 0x2, !P4 ;  /* 0x000000020000780c */ /* 0x000fe20006785670 */
[----:B------:R-:W-:Y:S01]  /*0d90*/  NOP ;  /* 0x0000000000007918 */ /* 0x000fe20000000000 */
[----:B------:R-:W-:Y:S01]  /*0da0*/  LOP3.LUT R0, R64, 0x1f, RZ, 0xc0, !PT ;  /* 0x0000001f40007812 */ /* 0x000fe200078ec0ff */
[----:B------:R-:W-:Y:S02]  /*0db0*/  UISETP.NE.AND UP5, UPT, UR17, URZ, UPT ;  /* 0x000000ff1100728c */ /* 0x000fe4000bfa5270 */
[----:B-1----:R-:W-:-:S09]  /*0dc0*/  UISETP.EQ.U32.AND UP6, UPT, UR4, 0x1, UPT ;  /* 0x000000010400788c */ /* 0x002fd2000bfc2070 */
[----:B------:R-:W-:Y:S05]  /*0dd0*/  BRA.U !UP6, `(.L_x_15) ;  /* 0x000000010e087547 */ /* 0x000fea000b800000 */
[----:B--234-:R-:W-:Y:S01]  /*0de0*/  UCGABAR_ARV ;  /* 0x00000000000079c7 */ /* 0x01cfe20008000000 */
[----:B------:R-:W-:Y:S05]  /*0df0*/  BRA `(.L_x_16) ;  /* 0x0000000000047947 */ /* 0x000fea0003800000 */
.L_x_15:
[----:B--234-:R-:W-:Y:S01]  /*0e00*/  NOP ;  /* 0x0000000000007918 */ /* 0x01cfe20000000000 */
.L_x_16:
[----:B------:R-:W1:Y:S01]  /*0e10*/  S2UR UR20, SR_CTAID.Y ;  /* 0x00000000001479c3 */ /* 0x000e620000002600 */
[----:B------:R-:W-:-:S05]  /*0e20*/  CS2R.32 R54, SR_CgaSize ;  /* 0x0000000000367805 */ /* 0x000fca0000008a00 */
[----:B------:R-:W-:-:S05]  /*0e30*/  IMAD R54, R54, -0xa0, RZ ;  /* 0xffffff6036367824 */ /* 0x000fca00078e02ff */
[----:B------:R-:W-:-:S14]  /*0e40*/  R2UR UR4, R54 ;  /* 0x00000000360472ca */ /* 0x000fdc00000e0000 */
[----:B------:R-:W2:Y:S01]  /*0e50*/  LDCU UR4, c[0x0][UR4+0x2b4] ;  /* 0x00005680040477ac */ /* 0x000ea20008000800 */
[----:B------:R-:W-:-:S05]  /*0e60*/  CS2R.32 R54, SR_CgaSize ;  /* 0x0000000000367805 */ /* 0x000fca0000008a00 */
[----:B------:R-:W-:-:S05]  /*0e70*/  IMAD R54, R54, -0xa0, RZ ;  /* 0xffffff6036367824 */ /* 0x000fca00078e02ff */
[----:B------:R-:W-:-:S14]  /*0e80*/  R2UR UR5, R54 ;  /* 0x00000000360572ca */ /* 0x000fdc00000e0000 */
[----:B------:R-:W3:Y:S01]  /*0e90*/  LDCU UR5, c[0x0][UR5+0x2b0] ;  /* 0x00005600050577ac */ /* 0x000ee20008000800 */
[----:B------:R-:W4:Y:S01]  /*0ea0*/  S2UR UR16, SR_CTAID.X ;  /* 0x00000000001079c3 */ /* 0x000f220000002500 */
[----:B------:R-:W-:-:S05]  /*0eb0*/  CS2R.32 R54, SR_CgaSize ;  /* 0x0000000000367805 */ /* 0x000fca0000008a00 */
[----:B------:R-:W-:-:S05]  /*0ec0*/  IMAD R54, R54, -0xa0, RZ ;  /* 0xffffff6036367824 */ /* 0x000fca00078e02ff */
[----:B------:R-:W-:-:S14]  /*0ed0*/  R2UR UR7, R54 ;  /* 0x00000000360772ca */ /* 0x000fdc00000e0000 */
[----:B------:R-:W3:Y:S01]  /*0ee0*/  LDCU UR7, c[0x0][UR7+0x2a4] ;  /* 0x00005480070777ac */ /* 0x000ee20008000800 */
[----:B------:R-:W-:-:S05]  /*0ef0*/  CS2R.32 R54, SR_CgaSize ;  /* 0x0000000000367805 */ /* 0x000fca0000008a00 */
[----:B------:R-:W-:-:S05]  /*0f00*/  IMAD R54, R54, -0xa0, RZ ;  /* 0xffffff6036367824 */ /* 0x000fca00078e02ff */
[----:B------:R-:W-:-:S14]  /*0f10*/  R2UR UR63, R54 ;  /* 0x00000000363f72ca */ /* 0x000fdc00000e0000 */
[----:B------:R-:W3:Y:S01]  /*0f20*/  LDCU UR63, c[0x0][UR63+0x2a0] ;  /* 0x000054003f3f77ac */ /* 0x000ee20008000800 */
[----:B------:R-:W-:Y:S02]  /*0f30*/  ULOP3.LUT UR55, UR52, 0x3, URZ, 0xc0, !UPT ;  /* 0x0000000334377892 */ /* 0x000fe4000f8ec0ff */
[----:B------:R-:W-:Y:S02]  /*0f40*/  USHF.R.U32.HI UR27, URZ, 0x2, UR52 ;  /* 0x00000002ff1b7899 */ /* 0x000fe40008011634 */
[----:B------:R-:W-:Y:S02]  /*0f50*/  UISETP.GT.U32.AND UP1, UPT, UR55, 0xffff, UPT ;  /* 0x0000ffff3700788c */ /* 0x000fe4000bf24070 */
[----:B------:R-:W-:Y:S01]  /*0f60*/  USHF.L.U32 UR38, UR52, 0x8, URZ ;  /* 0x0000000834267899 */ /* 0x000fe200080006ff */
[----:B-1----:R-:W-:Y:S01]  /*0f70*/  I2FP.F32.U32 R2, UR20 ;  /* 0x0000001400027c45 */ /* 0x002fe20008201000 */
[----:B------:R-:W1:Y:S04]  /*0f80*/  LDCU UR21, c[0x0][0xb24] ;  /* 0x00016480ff1577ac */ /* 0x000e680008000800 */
[----:B--2---:R-:W-:Y:S01]  /*0f90*/  FMUL R2, R2, UR4 ;  /* 0x0000000402027c20 */ /* 0x004fe20008400000 */
[----:B------:R-:W-:Y:S01]  /*0fa0*/  ULOP3.LUT UR4, UR52, 0x4, URZ, 0xc0, !UPT ;  /* 0x0000000434047892 */ /* 0x000fe2000f8ec0ff */
[----:B----4-:R-:W-:Y:S01]  /*0fb0*/  I2FP.F32.U32 R3, UR16 ;  /* 0x0000001000037c45 */ /* 0x010fe20008201000 */
[----:B------:R-:W2:Y:S03]  /*0fc0*/  LDCU UR42, c[0x0][0xb24] ;  /* 0x00016480ff2a77ac */ /* 0x000ea60008000800 */
[----:B------:R-:W4:Y:S01]  /*0fd0*/  F2I.U32.TRUNC.NTZ R2, R2 ;  /* 0x0000000200027305 */ /* 0x000f22000020f000 */
[----:B---3--:R-:W-:Y:S01]  /*0fe0*/  FMUL R3, R3, UR5 ;  /* 0x0000000503037c20 */ /* 0x008fe20008400000 */
[----:B------:R-:W-:Y:S01]  /*0ff0*/  UISETP.GT.U32.AND UP0, UPT, UR4, 0xffff, UPT ;  /* 0x0000ffff0400788c */ /* 0x000fe2000bf04070 */
[----:B------:R-:W3:Y:S05]  /*1000*/  LDCU UR28, c[0x0][0xb30] ;  /* 0x00016600ff1c77ac */ /* 0x000eea0008000800 */
[----:B------:R-:W1:Y:S01]  /*1010*/  F2I.U32.TRUNC.NTZ R3, R3 ;  /* 0x0000000300037305 */ /* 0x000e62000020f000 */
[----:B------:R-:W-:-:S02]  /*1020*/  USEL UR30, UR4, 0xffff, !UP0 ;  /* 0x0000ffff041e7887 */ /* 0x000fc4000c000000 */
[----:B------:R-:W-:Y:S01]  /*1030*/  USHF.L.U32 UR37, UR52, 0xa, URZ ;  /* 0x0000000a34257899 */ /* 0x000fe200080006ff */
[----:B------:R-:W-:Y:S01]  /*1040*/  UMOV UR32, 0x11 ;  /* 0x0000001100207882 */ /* 0x000fe20000000000 */
[----:B------:R-:W-:Y:S01]  /*1050*/  USEL UR31, UR55, 0xffff, !UP1 ;  /* 0x0000ffff371f7887 */ /* 0x000fe2000c800000 */
[----:B----4-:R-:W-:Y:S02]  /*1060*/  R2UR UR6, R2 ;  /* 0x00000000020672ca */ /* 0x010fe400000e0000 */
[----:B------:R-:W-:Y:S02]  /*1070*/  PRMT R2, RZ, 0x7610, R2 ;  /* 0x00007610ff027816 */ /* 0x000fe40000000002 */
[----:B-1----:R-:W-:-:S09]  /*1080*/  R2UR UR5, R3 ;  /* 0x00000000030572ca */ /* 0x002fd200000e0000 */
[----:B------:R-:W-:-:S04]  /*1090*/  UIADD3 UR4, UPT, UPT, -UR6, URZ, URZ ;  /* 0x000000ff06047290 */ /* 0x000fc8000fffe1ff */
[----:B------:R-:W-:Y:S02]  /*10a0*/  UIMAD UR4, UR7, UR4, UR20 ;  /* 0x00000004070472a4 */ /* 0x000fe4000f8e0214 */
[----:B------:R-:W-:-:S04]  /*10b0*/  UIADD3 UR5, UPT, UPT, -UR5, URZ, URZ ;  /* 0x000000ff05057290 */ /* 0x000fc8000fffe1ff */
[----:B------:R-:W-:Y:S01]  /*10c0*/  IMAD.U32 R54, RZ, RZ, UR4 ;  /* 0x00000004ff367e24 */ /* 0x000fe2000f8e00ff */
[----:B------:R-:W-:Y:S01]  /*10d0*/  UIMAD UR63, UR63, UR5, UR16 ;  /* 0x000000053f3f72a4 */ /* 0x000fe2000f8e0210 */
[----:B--23--:R-:W-:Y:S11]  /*10e0*/  BRA.U UP5, `(.L_x_17) ;  /* 0x0000000105707547 */ /* 0x00cff6000b800000 */
[----:B------:R-:W-:Y:S01]  /*10f0*/  R2UR UR4, R54 ;  /* 0x00000000360472ca */ /* 0x000fe200000e0000 */
[----:B------:R-:W-:-:S12]  /*1100*/  UISETP.NE.AND UP1, UPT, UR63, 0x2, UPT ;  /* 0x000000023f00788c */ /* 0x000fd8000bf25270 */
[----:B------:R-:W-:Y:S02]  /*1110*/  UISETP.NE.AND UP2, UPT, UR4, URZ, UPT ;  /* 0x000000ff0400728c */ /* 0x000fe4000bf45270 */
[----:B------:R-:W-:Y:S02]  /*1120*/  UISETP.NE.AND UP3, UPT, UR4, 0x1, UPT ;  /* 0x000000010400788c */ /* 0x000fe4000bf65270 */
[----:B------:R-:W-:Y:S02]  /*1130*/  UISETP.NE.AND UP0, UPT, UR63, URZ, UP2 ;  /* 0x000000ff3f00728c */ /* 0x000fe40009705270 */
[----:B------:R-:W-:Y:S02]  /*1140*/  USEL UR4, URZ, 0x10, UP3 ;  /* 0x00000010ff047887 */ /* 0x000fe40009800000 */
[----:B------:R-:W-:Y:S02]  /*1150*/  USEL UR11, URZ, 0x1, UP0 ;  /* 0x00000001ff0b7887 */ /* 0x000fe40008000000 */
[----:B------:R-:W-:-:S02]  /*1160*/  UISETP.NE.AND UP0, UPT, UR63, URZ, UPT ;  /* 0x000000ff3f00728c */ /* 0x000fc4000bf05270 */
[----:B------:R-:W-:Y:S02]  /*1170*/  USEL UR5, URZ, 0x2, UP2 ;  /* 0x00000002ff057887 */ /* 0x000fe40009000000 */
[----:B------:R-:W-:Y:S02]  /*1180*/  USEL UR9, UR4, 0x10, UP0 ;  /* 0x0000001004097887 */ /* 0x000fe40008000000 */
[----:B------:R-:W-:Y:S02]  /*1190*/  UISETP.NE.AND UP0, UPT, UR63, 0x1, UPT ;  /* 0x000000013f00788c */ /* 0x000fe4000bf05270 */
[----:B------:R-:W-:Y:S02]  /*11a0*/  USEL UR4, URZ, 0x20, UP3 ;  /* 0x00000020ff047887 */ /* 0x000fe40009800000 */
[----:B------:R-:W-:Y:S02]  /*11b0*/  USEL UR6, URZ, 0x4, UP2 ;  /* 0x00000004ff067887 */ /* 0x000fe40009000000 */
[----:B------:R-:W-:-:S02]  /*11c0*/  USEL UR7, UR5, 0x2, UP0 ;  /* 0x0000000205077887 */ /* 0x000fc40008000000 */
[----:B------:R-:W-:Y:S02]  /*11d0*/  USEL UR10, UR4, 0x20, UP0 ;  /* 0x00000020040a7887 */ /* 0x000fe40008000000 */
[----:B------:R-:W-:Y:S02]  /*11e0*/  USEL UR5, URZ, 0x40, UP3 ;  /* 0x00000040ff057887 */ /* 0x000fe40009800000 */
[----:B------:R-:W-:Y:S02]  /*11f0*/  USEL UR8, UR6, 0x4, UP1 ;  /* 0x0000000406087887 */ /* 0x000fe40008800000 */
[----:B------:R-:W-:Y:S02]  /*1200*/  USEL UR4, URZ, 0x8, UP2 ;  /* 0x00000008ff047887 */ /* 0x000fe40009000000 */
[----:B------:R-:W-:Y:S02]  /*1210*/  UISETP.NE.AND UP0, UPT, UR63, 0x3, UPT ;  /* 0x000000033f00788c */ /* 0x000fe4000bf05270 */
[----:B------:R-:W-:-:S02]  /*1220*/  UIADD3 UR6, UPT, UPT, UR7, UR9, UR11 ;  /* 0x0000000907067290 */ /* 0x000fc4000fffe00b */
[----:B------:R-:W-:Y:S02]  /*1230*/  USEL UR7, UR5, 0x40, UP1 ;  /* 0x0000004005077887 */ /* 0x000fe40008800000 */
[----:B------:R-:W-:Y:S02]  /*1240*/  USEL UR12, URZ, 0x80, UP3 ;  /* 0x00000080ff0c7887 */ /* 0x000fe40009800000 */
[----:B------:R-:W-:Y:S02]  /*1250*/  USEL UR4, UR4, 0x8, UP0 ;  /* 0x0000000804047887 */ /* 0x000fe40008000000 */
[----:B------:R-:W-:Y:S02]  /*1260*/  UIADD3 UR5, UPT, UPT, UR8, UR10, UR6 ;  /* 0x0000000a08057290 */ /* 0x000fe4000fffe006 */
[----:B------:R-:W-:Y:S02]  /*1270*/  USEL UR6, UR12, 0x80, UP0 ;  /* 0x000000800c067887 */ /* 0x000fe40008000000 */
[----:B------:R-:W-:-:S04]  /*1280*/  UIADD3 UR4, UPT, UPT, UR4, UR7, UR5 ;  /* 0x0000000704047290 */ /* 0x000fc8000fffe005 */
[----:B------:R-:W-:-:S06]  /*1290*/  UIADD3 UR4, UPT, UPT, UR4, UR6, URZ ;  /* 0x0000000604047290 */ /* 0x000fcc000fffe0ff */
[----:B------:R-:W-:-:S07]  /*12a0*/  MOV R2, UR4 ;  /* 0x0000000400027c02 */ /* 0x000fce0008000f00 */
.L_x_17:
[----:B------:R-:W1:Y:S01]  /*12b0*/  S2UR UR36, SR_CTAID.Z ;  /* 0x00000000002479c3 */ /* 0x000e620000002700 */
[----:B------:R-:W-:Y:S01]  /*12c0*/  UISETP.GE.AND UP0, UPT, UR21, 0x1, UPT ;  /* 0x000000011500788c */ /* 0x000fe2000bf06270 */
[----:B------:R-:W-:-:S08]  /*12d0*/  UMOV UR29, 0xf ;  /* 0x0000000f001d7882 */ /* 0x000fd00000000000 */
[----:B------:R-:W-:Y:S05]  /*12e0*/  BRA.U !UP0, `(.L_x_18) ;  /* 0x0000000108d47547 */ /* 0x000fea000b800000 */
[----:B------:R-:W2:Y:S01]  /*12f0*/  LDCU.128 UR12, c[0x0][0xb10] ;  /* 0x00016200ff0c77ac */ /* 0x000ea20008000c00 */
[----:B------:R-:W3:Y:S01]  /*1300*/  LDCU UR6, c[0x0][0x370] ;  /* 0x00006e00ff0677ac */ /* 0x000ee20008000800 */
[----:B------:R-:W4:Y:S01]  /*1310*/  LDCU UR5, c[0x0][0x374] ;  /* 0x00006e80ff0577ac */ /* 0x000f220008000800 */
[----:B------:R-:W1:Y:S01]  /*1320*/  LDCU UR26, c[0x0][0xb0c] ;  /* 0x00016180ff1a77ac */ /* 0x000e620008000800 */
[----:B------:R-:W1:Y:S01]  /*1330*/  LDCU UR4, c[0x0][0xb20] ;  /* 0x00016400ff0477ac */ /* 0x000e620008000800 */
[----:B------:R-:W1:Y:S01]  /*1340*/  LDCU.64 UR8, c[0x0][0xb28] ;  /* 0x00016500ff0877ac */ /* 0x000e620008000a00 */
[----:B--2---:R-:W-:Y:S02]  /*1350*/  UISETP.NE.AND UP0, UPT, UR14, 0x1, UPT ;  /* 0x000000010e00788c */ /* 0x004fe4000bf05270 */
[----:B----4-:R-:W-:Y:S02]  /*1360*/  UIMAD.WIDE.U32 UR10, UR5, UR15, URZ ;  /* 0x0000000f050a72a5 */ /* 0x010fe4000f8e00ff */
[----:B---3--:R-:W-:-:S02]  /*1370*/  UIMAD.WIDE.U32 UR22, UR6, UR12, URZ ;  /* 0x0000000c061672a5 */ /* 0x008fc4000f8e00ff */
[----:B-1----:R-:W-:Y:S02]  /*1380*/  UISETP.NE.AND UP1, UPT, UR26, 0x1, UPT ;  /* 0x000000011a00788c */ /* 0x002fe4000bf25270 */
[----:B------:R-:W-:Y:S01]  /*1390*/  UISETP.NE.AND UP2, UPT, UR21, 0x1, UPT ;  /* 0x000000011500788c */ /* 0x000fe2000bf45270 */
[----:B------:R-:W-:Y:S02]  /*13a0*/  UMOV UR10, UR11 ;  /* 0x0000000b000a7c82 */ /* 0x000fe40008000000 */
[----:B------:R-:W-:Y:S01]  /*13b0*/  UMOV UR22, UR23 ;  /* 0x0000001700167c82 */ /* 0x000fe20008000000 */
[----:B------:R-:W-:Y:S02]  /*13c0*/  @UP0 USHF.R.U32.HI UR5, URZ, UR4, UR10 ;  /* 0x00000004ff050299 */ /* 0x000fe4000801160a */
[----:B------:R-:W-:Y:S02]  /*13d0*/  UIMAD.WIDE.U32 UR24, UR20, UR15, URZ ;  /* 0x0000000f141872a5 */ /* 0x000fe4000f8e00ff */
[----:B------:R-:W-:-:S02]  /*13e0*/  UIMAD.WIDE.U32 UR10, UR5, UR8, URZ ;  /* 0x00000008050a72a5 */ /* 0x000fc4000f8e00ff */
[----:B------:R-:W-:Y:S02]  /*13f0*/  @UP1 USHF.R.U32.HI UR6, URZ, UR13, UR22 ;  /* 0x0000000dff061299 */ /* 0x000fe40008011616 */
[----:B------:R-:W-:Y:S02]  /*1400*/  UIMAD.WIDE.U32 UR18, UR16, UR12, URZ ;  /* 0x0000000c101272a5 */ /* 0x000fe4000f8e00ff */
[----:B------:R-:W-:Y:S01]  /*1410*/  UIMAD.WIDE.U32 UR22, UR6, UR8, URZ ;  /* 0x00000008061672a5 */ /* 0x000fe2000f8e00ff */
[----:B------:R-:W-:Y:S01]  /*1420*/  UMOV UR24, UR25 ;  /* 0x0000001900187c82 */ /* 0x000fe20008000000 */
[----:B------:R-:W-:Y:S01]  /*1430*/  UMOV UR10, UR11 ;  /* 0x0000000b000a7c82 */ /* 0x000fe20008000000 */
[----:B------:R-:W-:Y:S02]  /*1440*/  USHF.R.U32.HI UR24, URZ, UR4, UR24 ;  /* 0x00000004ff187299 */ /* 0x000fe40008011618 */
[----:B------:R-:W-:Y:S02]  /*1450*/  @UP2 USHF.R.U32.HI UR5, URZ, UR9, UR10 ;  /* 0x00000009ff052299 */ /* 0x000fe4000801160a */
[----:B------:R-:W-:Y:S01]  /*1460*/  UMOV UR7, UR23 ;  /* 0x0000001700077c82 */ /* 0x000fe20008000000 */
[----:B------:R-:W-:Y:S01]  /*1470*/  UMOV UR18, UR19 ;  /* 0x0000001300127c82 */ /* 0x000fe20008000000 */
[----:B------:R-:W-:-:S02]  /*1480*/  @UP2 USHF.R.U32.HI UR6, URZ, UR9, UR7 ;  /* 0x00000009ff062299 */ /* 0x000fc40008011607 */
[----:B------:R-:W-:Y:S02]  /*1490*/  USHF.R.U32.HI UR13, URZ, UR13, UR18 ;  /* 0x0000000dff0d7299 */ /* 0x000fe40008011612 */
[----:B------:R-:W-:Y:S02]  /*14a0*/  USEL UR4, UR20, UR24, !UP0 ;  /* 0x0000001814047287 */ /* 0x000fe4000c000000 */
[----:B------:R-:W-:Y:S02]  /*14b0*/  UIMAD UR7, UR5, UR21, URZ ;  /* 0x00000015050772a4 */ /* 0x000fe4000f8e02ff */
[----:B------:R-:W-:Y:S02]  /*14c0*/  USEL UR5, UR16, UR13, !UP1 ;  /* 0x0000000d10057287 */ /* 0x000fe4000c800000 */
[----:B------:R-:W-:Y:S02]  /*14d0*/  UIMAD UR12, UR6, UR21, URZ ;  /* 0x00000015060c72a4 */ /* 0x000fe4000f8e02ff */
[----:B------:R-:W-:-:S02]  /*14e0*/  UISETP.GE.AND UP0, UPT, UR4, UR7, UPT ;  /* 0x000000070400728c */ /* 0x000fc4000bf06270 */
[----:B------:R-:W-:Y:S02]  /*14f0*/  UIMAD.WIDE.U32 UR10, UR4, UR8, URZ ;  /* 0x00000008040a72a5 */ /* 0x000fe4000f8e00ff */
[----:B------:R-:W-:Y:S02]  /*1500*/  UISETP.GE.OR UP0, UPT, UR5, UR12, UP0 ;  /* 0x0000000c0500728c */ /* 0x000fe40008706670 */
[----:B------:R-:W-:Y:S02]  /*1510*/  UIMAD.WIDE.U32 UR12, UR5, UR8, URZ ;  /* 0x00000008050c72a5 */ /* 0x000fe4000f8e00ff */
[----:B------:R-:W-:Y:S01]  /*1520*/  UIADD3 UR10, UPT, UPT, -UR4, URZ, URZ ;  /* 0x000000ff040a7290 */ /* 0x000fe2000fffe1ff */
[----:B------:R-:W-:Y:S01]  /*1530*/  UMOV UR8, UR11 ;  /* 0x0000000b00087c82 */ /* 0x000fe20008000000 */
[----:B------:R-:W-:Y:S02]  /*1540*/  UIADD3 UR11, UPT, UPT, -UR5, URZ, URZ ;  /* 0x000000ff050b7290 */ /* 0x000fe4000fffe1ff */
[----:B------:R-:W-:-:S03]  /*1550*/  USHF.R.U32.HI UR8, URZ, UR9, UR8 ;  /* 0x00000009ff087299 */ /* 0x000fc60008011608 */
[----:B------:R-:W-:Y:S01]  /*1560*/  @!UP0 UMOV UR7, UR13 ;  /* 0x0000000d00078c82 */ /* 0x000fe20008000000 */
[----:B------:R-:W-:Y:S02]  /*1570*/  UIMAD UR20, UR14, UR10, UR20 ;  /* 0x0000000a0e1472a4 */ /* 0x000fe4000f8e0214 */
[----:B------:R-:W-:Y:S02]  /*1580*/  USEL UR8, UR4, UR8, !UP2 ;  /* 0x0000000804087287 */ /* 0x000fe4000d000000 */
[----:B------:R-:W-:Y:S02]  /*1590*/  @!UP0 USHF.R.U32.HI UR7, URZ, UR9, UR7 ;  /* 0x00000009ff078299 */ /* 0x000fe40008011607 */
[----:B------:R-:W-:Y:S02]  /*15a0*/  UIADD3 UR9, UPT, UPT, -UR8, URZ, URZ ;  /* 0x000000ff08097290 */ /* 0x000fe4000fffe1ff */
[----:B------:R-:W-:Y:S02]  /*15b0*/  @!UP0 USEL UR7, UR5, UR7, !UP2 ;  /* 0x0000000705078287 */ /* 0x000fe4000d000000 */
[----:B------:R-:W-:-:S02]  /*15c0*/  UIMAD UR9, UR21, UR9, UR4 ;  /* 0x00000009150972a4 */ /* 0x000fc4000f8e0204 */
[----:B------:R-:W-:Y:S02]  /*15d0*/  @!UP0 UIADD3 UR8, UPT, UPT, UR8, -UR7, URZ ;  /* 0x8000000708088290 */ /* 0x000fe4000fffe0ff */
[----:B------:R-:W-:Y:S02]  /*15e0*/  @!UP0 UIMAD UR6, UR9, UR6, UR7 ;  /* 0x00000006090682a4 */ /* 0x000fe4000f8e0207 */
[----:B------:R-:W-:Y:S02]  /*15f0*/  @!UP0 UIMAD UR4, UR8, UR21, UR5 ;  /* 0x00000015080482a4 */ /* 0x000fe4000f8e0205 */
[----:B------:R-:W-:Y:S02]  /*1600*/  UIMAD UR16, UR26, UR11, UR16 ;  /* 0x0000000b1a1072a4 */ /* 0x000fe4000f8e0210 */
[----:B------:R-:W-:Y:S01]  /*1610*/  UIMAD UR20, UR4, UR14, UR20 ;  /* 0x0000000e041472a4 */ /* 0x000fe2000f8e0214 */
[----:B------:R-:W-:Y:S02]  /*1620*/  @!UP0 UMOV UR5, UR6 ;  /* 0x0000000600058c82 */ /* 0x000fe40008000000 */
[----:B------:R-:W-:-:S12]  /*1630*/  UIMAD UR16, UR5, UR26, UR16 ;  /* 0x0000001a051072a4 */ /* 0x000fd8000f8e0210 */
.L_x_18:
[----:B------:R-:W-:Y:S02]  /*1640*/  UISETP.NE.AND UP1, UPT, UR28, 0x1, UPT ;  /* 0x000000011c00788c */ /* 0x000fe4000bf25270 */
[----:B------:R-:W-:Y:S02]  /*1650*/  ULOP3.LUT UR31, UR31, 0xffff, URZ, 0xc0, !UPT ;  /* 0x0000ffff1f1f7892 */ /* 0x000fe4000f8ec0ff */
[----:B------:R-:W-:Y:S02]  /*1660*/  ULOP3.LUT UR30, UR30, 0xffff, URZ, 0xc0, !UPT ;  /* 0x0000ffff1e1e7892 */ /* 0x000fe4000f8ec0ff */
[----:B------:R-:W-:Y:S02]  /*1670*/  UISETP.NE.AND UP0, UPT, UR17, 0x2, UPT ;  /* 0x000000021100788c */ /* 0x000fe4000bf05270 */
[----:B------:R-:W-:Y:S02]  /*1680*/  ULOP3.LUT UR38, UR38, 0x400, URZ, 0xc0, !UPT ;  /* 0x0000040026267892 */ /* 0x000fe4000f8ec0ff */
[----:B------:R-:W-:-:S02]  /*1690*/  ULOP3.LUT UR37, UR37, 0xc00, URZ, 0xc0, !UPT ;  /* 0x00000c0025257892 */ /* 0x000fc4000f8ec0ff */
[----:B------:R-:W-:Y:S02]  /*16a0*/  USHF.L.U32 UR31, UR32, UR31, URZ ;  /* 0x0000001f201f7299 */ /* 0x000fe400080006ff */
[----:B------:R-:W-:Y:S01]  /*16b0*/  USHF.L.U32 UR30, UR29, UR30, URZ ;  /* 0x0000001e1d1e7299 */ /* 0x000fe200080006ff */
[----:B------:R-:W-:Y:S11]  /*16c0*/  BRA.U UP1, `(.L_x_19) ;  /* 0x0000000101447547 */ /* 0x000ff6000b800000 */
[----:B------:R-:W2:Y:S01]  /*16d0*/  LDCU.128 UR8, c[0x0][0xb10] ;  /* 0x00016200ff0877ac */ /* 0x000ea20008000c00 */
[----:B------:R-:W3:Y:S01]  /*16e0*/  LDCU UR12, c[0x0][0xb0c] ;  /* 0x00016180ff0c77ac */ /* 0x000ee20008000800 */
[----:B------:R-:W4:Y:S01]  /*16f0*/  LDCU UR13, c[0x0][0xb20] ;  /* 0x00016400ff0d77ac */ /* 0x000f220008000800 */
[----:B--2---:R-:W-:Y:S02]  /*1700*/  UIMAD.WIDE.U32 UR6, UR16, UR8, URZ ;  /* 0x00000008100672a5 */ /* 0x004fe4000f8e00ff */
[----:B------:R-:W-:Y:S02]  /*1710*/  UIMAD.WIDE.U32 UR4, UR20, UR11, URZ ;  /* 0x0000000b140472a5 */ /* 0x000fe4000f8e00ff */
[----:B---3--:R-:W-:Y:S02]  /*1720*/  UISETP.NE.AND UP2, UPT, UR12, 0x1, UPT ;  /* 0x000000010c00788c */ /* 0x008fe4000bf45270 */
[----:B------:R-:W-:Y:S01]  /*1730*/  UISETP.NE.AND UP1, UPT, UR10, 0x1, UPT ;  /* 0x000000010a00788c */ /* 0x000fe2000bf25270 */
[----:B------:R-:W-:-:S02]  /*1740*/  UMOV UR6, UR7 ;  /* 0x0000000700067c82 */ /* 0x000fc40008000000 */
[----:B------:R-:W-:Y:S01]  /*1750*/  UMOV UR4, UR5 ;  /* 0x0000000500047c82 */ /* 0x000fe20008000000 */
[----:B------:R-:W-:Y:S02]  /*1760*/  USHF.R.U32.HI UR9, URZ, UR9, UR6 ;  /* 0x00000009ff097299 */ /* 0x000fe40008011606 */
[----:B----4-:R-:W-:Y:S02]  /*1770*/  USHF.R.U32.HI UR4, URZ, UR13, UR4 ;  /* 0x0000000dff047299 */ /* 0x010fe40008011604 */
[----:B------:R-:W-:Y:S02]  /*1780*/  USEL UR5, UR16, UR9, !UP2 ;  /* 0x0000000910057287 */ /* 0x000fe4000d000000 */
[----:B------:R-:W-:-:S04]  /*1790*/  USEL UR4, UR20, UR4, !UP1 ;  /* 0x0000000414047287 */ /* 0x000fc8000c800000 */
[----:B------:R-:W-:Y:S02]  /*17a0*/  UIADD3 UR6, UPT, UPT, UR5, -UR4, URZ ;  /* 0x8000000405067290 */ /* 0x000fe4000fffe0ff */
[----:B------:R-:W-:Y:S02]  /*17b0*/  UIADD3 UR4, UPT, UPT, -UR5, UR4, URZ ;  /* 0x0000000405047290 */ /* 0x000fe4000fffe1ff */
[----:B------:R-:W-:Y:S02]  /*17c0*/  UIMAD UR20, UR6, UR10, UR20 ;  /* 0x0000000a061472a4 */ /* 0x000fe4000f8e0214 */
[----:B------:R-:W-:-:S12]  /*17d0*/  UIMAD UR16, UR4, UR12, UR16 ;  /* 0x0000000c041072a4 */ /* 0x000fd8000f8e0210 */
.L_x_19:
[----:B------:R-:W-:Y:S05]  /*17e0*/  BRA.U !UP6, `(.L_x_20) ;  /* 0x000000010e0c7547 */ /* 0x000fea000b800000 */
[----:B------:R-:W-:Y:S01]  /*17f0*/  UCGABAR_WAIT ;  /* 0x0000000000007dc7 */ /* 0x000fe20008000000 */
[----:B------:R-:W-:Y:S01]  /*1800*/  CCTL.IVALL ;  /* 0x00000000ff00798f */ /* 0x000fe20002000000 */
[----:B------:R-:W-:Y:S05]  /*1810*/  BRA `(.L_x_21) ;  /* 0x0000000000047947 */ /* 0x000fea0003800000 */
.L_x_20:
[----:B------:R-:W-:Y:S06]  /*1820*/  BAR.SYNC.DEFER_BLOCKING 0x0 ;  /* 0x0000000000007b1d */ /* 0x000fec0000010000 */
.L_x_21:
[----:B------:R-:W-:Y:S05]  /*1830*/  BRA.U UP0, `(.L_x_22) ;  /* 0x0000001500607547 */ /* 0x000fea000b800000 */
[----:B------:R-:W2:Y:S01]  /*1840*/  LDCU UR6, c[0x0][0x38c] ;  /* 0x00007180ff0677ac */ /* 0x000ea20008000800 */
[----:B------:R-:W-:Y:S01]  /*1850*/  PLOP3.LUT P2, PT, PT, PT, UP4, 0x80, 0x8 ;  /* 0x000000000008781c */ /* 0x000fe20003f4f048 */
[----:B------:R-:W-:Y:S01]  /*1860*/  IMAD.MOV.U32 R12, RZ, RZ, 0x1 ;  /* 0x00000001ff0c7424 */ /* 0x000fe200078e00ff */
[----:B------:R-:W-:Y:S01]  /*1870*/  ISETP.EQ.OR P3, PT, R0, RZ, P4 ;  /* 0x000000ff0000720c */ /* 0x000fe20002762670 */
[----:B------:R-:W-:Y:S01]  /*1880*/  UISETP.NE.AND UP1, UPT, UR17, URZ, UPT ;  /* 0x000000ff1100728c */ /* 0x000fe2000bf25270 */
[----:B------:R-:W-:Y:S02]  /*1890*/  PLOP3.LUT P2, PT, P2, PT, PT, 0x8, 0x80 ;  /* 0x000000000080781c */ /* 0x000fe4000174e170 */
[----:B------:R-:W-:Y:S01]  /*18a0*/  CS2R R10, SRZ ;  /* 0x00000000000a7805 */ /* 0x000fe2000001ff00 */
[----:B------:R-:W-:Y:S01]  /*18b0*/  IMAD.MOV.U32 R9, RZ, RZ, RZ ;  /* 0x000000ffff097224 */ /* 0x000fe200078e00ff */
[----:B------:R-:W3:Y:S01]  /*18c0*/  LDCU UR49, c[0x0][0x370] ;  /* 0x00006e00ff3177ac */ /* 0x000ee20008000800 */
[----:B------:R-:W-:Y:S01]  /*18d0*/  IMAD.MOV.U32 R8, RZ, RZ, 0x1 ;  /* 0x00000001ff087424 */ /* 0x000fe200078e00ff */
[----:B------:R-:W4:Y:S01]  /*18e0*/  LDCU.64 UR46, c[0x0][0x348] ;  /* 0x00006900ff2e77ac */ /* 0x000f220008000a00 */
[----:B------:R-:W1:Y:S01]  /*18f0*/  LDCU UR48, c[0x0][0x374] ;  /* 0x00006e80ff3077ac */ /* 0x000e620008000800 */
[----:B--2---:R-:W-:-:S02]  /*1900*/  UIADD3 UR5, UPT, UPT, UR6, 0x3f, URZ ;  /* 0x0000003f06057890 */ /* 0x004fc4000fffe0ff */
[----:B------:R-:W-:Y:S02]  /*1910*/  UIADD3 UR56, UPT, UPT, UR6, 0x7e, URZ ;  /* 0x0000007e06387890 */ /* 0x000fe4000fffe0ff */
[----:B------:R-:W-:Y:S02]  /*1920*/  USHF.R.S32.HI UR4, URZ, 0x1f, UR5 ;  /* 0x0000001fff047899 */ /* 0x000fe40008011405 */
[----:B------:R-:W-:Y:S02]  /*1930*/  USEL UR40, UR40, 0x2, UP1 ;  /* 0x0000000228287887 */ /* 0x000fe40008800000 */
[----:B------:R-:W-:Y:S02]  /*1940*/  ULEA.HI UR4, UR4, UR5, URZ, 0x6 ;  /* 0x0000000504047291 */ /* 0x000fe4000f8f30ff */
[----:B------:R-:W-:Y:S02]  /*1950*/  USHF.L.U32 UR5, UR27, 0x5, URZ ;  /* 0x000000051b057899 */ /* 0x000fe400080006ff */
[----:B------:R-:W-:-:S02]  /*1960*/  USHF.R.S32.HI UR51, URZ, 0x6, UR4 ;  /* 0x00000006ff337899 */ /* 0x000fc40008011404 */
[----:B------:R-:W-:Y:S02]  /*1970*/  UIADD3 UR4, UPT, UPT, UR6, -0x1, URZ ;  /* 0xffffffff06047890 */ /* 0x000fe4000fffe0ff */
[----:B------:R-:W-:Y:S02]  /*1980*/  UISETP.LT.U32.AND UP0, UPT, UR51, 0x4, UPT ;  /* 0x000000043300788c */ /* 0x000fe4000bf01070 */
[----:B------:R-:W-:Y:S02]  /*1990*/  UISETP.GE.U32.AND UP2, UPT, UR4, -0x7f, UPT ;  /* 0xffffff810400788c */ /* 0x000fe4000bf46070 */
[----:B------:R-:W-:Y:S02]  /*19a0*/  USEL UR50, UR51, 0x4, UP0 ;  /* 0x0000000433327887 */ /* 0x000fe40008000000 */
[----:B------:R-:W-:Y:S02]  /*19b0*/  ULOP3.LUT UR53, UR5, 0x20, URZ, 0xe2, !UPT ;  /* 0x0000002005357892 */ /* 0x000fe4000f8ee2ff */
[----:B------:R-:W-:-:S02]  /*19c0*/  UIADD3 UR39, UPT, UPT, UR50, -0x1, URZ ;  /* 0xffffffff32277890 */ /* 0x000fc4000fffe0ff */
[----:B------:R-:W-:Y:S01]  /*19d0*/  UIADD3 UR54, UPT, UPT, UR51, -UR50, URZ ;  /* 0x8000003233367290 */ /* 0x000fe2000fffe0ff */
[----:B------:R-:W-:Y:S02]  /*19e0*/  UMOV UR29, URZ ;  /* 0x000000ff001d7c82 */ /* 0x000fe40008000000 */
[----:B------:R-:W-:-:S04]  /*19f0*/  @UP2 UIADD3 UR39, UPT, UPT, UR50, URZ, URZ ;  /* 0x000000ff32272290 */ /* 0x000fc8000fffe0ff */
[----:B-1-34-:R-:W-:-:S12]  /*1a00*/  UIADD3 UR39, UPT, UPT, UR39, 0x1, URZ ;  /* 0x0000000127277890 */ /* 0x01afd8000fffe0ff */
.L_x_46:
[----:B------:R-:W-:Y:S01]  /*1a10*/  UISETP.NE.AND UP0, UPT, UR52, URZ, UPT ;  /* 0x000000ff3400728c */ /* 0x000fe2000bf05270 */
[----:B------:R-:W1:Y:S08]  /*1a20*/  S2UR UR52, SR_CgaCtaId ;  /* 0x00000000003479c3 */ /* 0x000e700000008800 */
[----:B---3--:R-:W-:Y:S05]  /*1a30*/  BRA.U UP0, `(.L_x_23) ;  /* 0x0000000100347547 */ /* 0x008fea000b800000 */
[----:B------:R-:W2:Y:S01]  /*1a40*/  S2R R0, SR_CgaCtaId ;  /* 0x0000000000007919 */ /* 0x000ea20000008800 */
[----:B------:R-:W-:-:S04]  /*1a50*/  MOV R2, 0x400 ;  /* 0x0000040000027802 */ /* 0x000fc80000000f00 */
[----:B--2---:R-:W-:Y:S02]  /*1a60*/  LEA R0, R0, R2, 0x18 ;  /* 0x0000000200007211 */ /* 0x004fe400078ec0ff */
[----:B------:R-:W-:-:S03]  /*1a70*/  SHF.L.U32 R2, R8, 0x1f, RZ ;  /* 0x0000001f08027819 */ /* 0x000fc600000006ff */
[----:B------:R-:W-:-:S04]  /*1a80*/  IMAD R0, R9, 0x8, R0 ;  /* 0x0000000809007824 */ /* 0x000fc800078e0200 */
[----:B------:R-:W2:Y:S02]  /*1a90*/  SYNCS.PHASECHK.TRANS64.TRYWAIT P0, [R0+URZ+0x100], R2 ;  /* 0x00010002000075a7 */ /* 0x000ea400080011ff */
[----:B--2---:R-:W-:Y:S05]  /*1aa0*/  @!P0 BRA `(.L_x_24) ;  /* 0x0000006c00588947 */ /* 0x004fea0003800000 */
.L_x_142:
[----:B------:R-:W-:Y:S01]  /*1ab0*/  VIADD R9, R9, 0x1 ;  /* 0x0000000109097836 */ /* 0x000fe20000000000 */
[----:B------:R2:W-:Y:S04]  /*1ac0*/  SYNCS.ARRIVE.TRANS64.A1T0 RZ, [R0+URZ+0xf0], RZ ;  /* 0x0000f0ff00ff79a7 */ /* 0x0005e800081000ff */
[----:B------:R-:W-:-:S04]  /*1ad0*/  ISETP.NE.AND P0, PT, R9, 0x2, PT ;  /* 0x000000020900780c */ /* 0x000fc80003f05270 */
[----:B------:R-:W-:Y:S02]  /*1ae0*/  SEL R9, R9, RZ, P0 ;  /* 0x000000ff09097207 */ /* 0x000fe40000000000 */
[----:B--2---:R-:W-:-:S04]  /*1af0*/  SEL R0, RZ, 0x1, P0 ;  /* 0x00000001ff007807 */ /* 0x004fc80000000000 */
[----:B------:R-:W-:-:S07]  /*1b00*/  LOP3.LUT R8, R8, R0, RZ, 0x3c, !PT ;  /* 0x0000000008087212 */ /* 0x000fce00078e3cff */
.L_x_23:
[----:B------:R-:W-:Y:S01]  /*1b10*/  UMOV UR21, 0x400 ;  /* 0x0000040000157882 */ /* 0x000fe20000000000 */
[----:B------:R-:W-:Y:S01]  /*1b20*/  SHF.L.U32 R0, R12, 0x1f, RZ ;  /* 0x0000001f0c007819 */ /* 0x000fe200000006ff */
[----:B-1----:R-:W-:Y:S02]  /*1b30*/  ULEA UR21, UR52, UR21, 0x18 ;  /* 0x0000001534157291 */ /* 0x002fe4000f8ec0ff */
[----:B------:R-:W-:Y:S02]  /*1b40*/  UISETP.GE.U32.AND UP0, UPT, UR56, 0x7f, UPT ;  /* 0x0000007f3800788c */ /* 0x000fe4000bf06070 */
[----:B------:R-:W-:Y:S02]  /*1b50*/  ULEA UR4, UR29, UR21, 0x3 ;  /* 0x000000151d047291 */ /* 0x000fe4000f8e18ff */
[----:B------:R-:W-:Y:S02]  /*1b60*/  ULEA UR19, UR20, UR55, 0x2 ;  /* 0x0000003714137291 */ /* 0x000fe4000f8e10ff */
[----:B------:R-:W-:-:S02]  /*1b70*/  ULEA UR35, UR16, UR53, 0x6 ;  /* 0x0000003510237291 */ /* 0x000fc4000f8e30ff */
[----:B------:R-:W-:Y:S01]  /*1b80*/  USHF.L.U32 UR19, UR19, 0x5, URZ ;  /* 0x0000000513137899 */ /* 0x000fe200080006ff */
[----:B------:R-:W-:Y:S02]  /*1b90*/  UMOV UR7, URZ ;  /* 0x000000ff00077c82 */ /* 0x000fe40008000000 */
[----:B------:R1:W2:Y:S01]  /*1ba0*/  SYNCS.PHASECHK.TRANS64.TRYWAIT P1, [UR4+0x20], R0 ;  /* 0x00002000ff0075a7 */ /* 0x0002a20008021104 */
[----:B------:R-:W-:Y:S08]  /*1bb0*/  BRA.U !UP0, `(.L_x_25) ;  /* 0x00000005080c7547 */ /* 0x000ff0000b800000 */
[----:B------:R-:W-:Y:S01]  /*1bc0*/  UMOV UR13, URZ ;  /* 0x000000ff000d7c82 */ /* 0x000fe20008000000 */
[----:B------:R-:W-:-:S05]  /*1bd0*/  UMOV UR5, UR29 ;  /* 0x0000001d00057c82 */ /* 0x000fca0008000000 */
.L_x_33:
[----:B------:R-:W-:Y:S01]  /*1be0*/  ULEA UR33, UR5, UR21, 0x3 ;  /* 0x0000001505217291 */ /* 0x000fe2000f8e18ff */
[----:B--2---:R-:W-:Y:S01]  /*1bf0*/  @!P4 MOV R2, 0xc000 ;  /* 0x0000c0000002c802 */ /* 0x004fe20000000f00 */
[----:B--23--:R-:W-:Y:S10]  /*1c00*/  @P1 BRA `(.L_x_26) ;  /* 0x00000000000c1947 */ /* 0x00cff40003800000 */
[----:B------:R-:W-:-:S04]  /*1c10*/  SHF.L.U32 R3, R12, 0x1f, RZ ;  /* 0x0000001f0c037819 */ /* 0x000fc800000006ff */
[----:B------:R-:W2:Y:S02]  /*1c20*/  SYNCS.PHASECHK.TRANS64.TRYWAIT P0, [UR33+0x20], R3 ;  /* 0x00002003ff0075a7 */ /* 0x000ea40008001121 */
[----:B--2---:R-:W-:Y:S05]  /*1c30*/  @!P0 BRA `(.L_x_27) ;  /* 0x0000006c00088947 */ /* 0x004fea0003800000 */
.L_x_26:
[----:B------:R2:W-:Y:S01]  /*1c40*/  @!P4 SYNCS.ARRIVE.TRANS64 RZ, [UR33], R2 ;  /* 0x00000002ffffc9a7 */ /* 0x0005e20008000021 */
[----:B------:R-:W-:-:S04]  /*1c50*/  ULOP3.LUT UR4, UR40, 0x2, URZ, 0xfc, !UPT ;  /* 0x0000000228047892 */ /* 0x000fc8000f8efcff */
[----:B------:R-:W-:-:S09]  /*1c60*/  UISETP.NE.AND UP0, UPT, UR4, 0x2, UPT ;  /* 0x000000020400788c */ /* 0x000fd2000bf05270 */
[----:B------:R-:W-:Y:S05]  /*1c70*/  BRA.U UP0, `(.L_x_28) ;  /* 0x0000000100047547 */ /* 0x000fea000b800000 */
[----:B------:R-:W-:Y:S05]  /*1c80*/  BPT.TRAP 0x1 ;  /* 0x000000040000795c */ /* 0x000fea0000300000 */
.L_x_28:
[----:B------:R-:W-:Y:S04]  /*1c90*/  BSSY.RECONVERGENT B0, `(.L_x_29) ;  /* 0x0000003000007945 */ /* 0x000fe80003800200 */
[----:B------:R-:W-:Y:S05]  /*1ca0*/  @P3 BRA `(.L_x_30) ;  /* 0x0000000000043947 */ /* 0x000fea0003800000 */
[----:B------:R-:W-:Y:S05]  /*1cb0*/  BPT.TRAP 0x1 ;  /* 0x000000040000795c */ /* 0x000fea0000300000 */
.L_x_30:
[----:B------:R-:W-:Y:S05]  /*1cc0*/  BSYNC.RECONVERGENT B0 ;  /* 0x0000000000007941 */ /* 0x000fea0003800200 */
.L_x_29:
[----:B------:R-:W-:Y:S01]  /*1cd0*/  UIADD3 UR4, UPT, UPT, UR5, 0x1, URZ ;  /* 0x0000000105047890 */ /* 0x000fe2000fffe0ff */
[----:B------:R-:W-:Y:S01]  /*1ce0*/  BSSY.RECONVERGENT B0, `(.L_x_31) ;  /* 0x000002b000007945 */ /* 0x000fe20003800200 */
[----:B------:R-:W-:Y:S02]  /*1cf0*/  ELECT P0, URZ, PT ;  /* 0x0000000000ff782f */ /* 0x000fe40003800000 */
[----:B------:R-:W-:-:S04]  /*1d00*/  UISETP.NE.AND UP0, UPT, UR4, 0x4, UPT ;  /* 0x000000040400788c */ /* 0x000fc8000bf05270 */
[----:B------:R-:W-:Y:S02]  /*1d10*/  USEL UR6, URZ, 0x1, UP0 ;  /* 0x00000001ff067887 */ /* 0x000fe40008000000 */
[----:B------:R-:W-:-:S04]  /*1d20*/  USEL UR29, UR4, URZ, UP0 ;  /* 0x000000ff041d7287 */ /* 0x000fc80008000000 */
[----:B------:R-:W-:Y:S01]  /*1d30*/  ULEA UR4, UR29, UR21, 0x3 ;  /* 0x000000151d047291 */ /* 0x000fe2000f8e18ff */
[----:B------:R-:W-:-:S04]  /*1d40*/  LOP3.LUT R12, R12, UR6, RZ, 0x3c, !PT ;  /* 0x000000060c0c7c12 */ /* 0x000fc8000f8e3cff */
[----:B-1----:R-:W-:-:S04]  /*1d50*/  SHF.L.U32 R0, R12, 0x1f, RZ ;  /* 0x0000001f0c007819 */ /* 0x002fc800000006ff */
[----:B------:R1:W3:Y:S01]  /*1d60*/  SYNCS.PHASECHK.TRANS64.TRYWAIT P1, [UR4+0x20], R0 ;  /* 0x00002000ff0075a7 */ /* 0x0002e20008021104 */
[----:B------:R-:W-:Y:S05]  /*1d70*/  @!P0 BRA `(.L_x_32) ;  /* 0x0000000000848947 */ /* 0x000fea0003800000 */
[----:B------:R-:W-:Y:S02]  /*1d80*/  ULEA UR24, UR5, UR38, 0xc ;  /* 0x0000002605187291 */ /* 0x000fe4000f8e60ff */
[----:B------:R-:W-:Y:S02]  /*1d90*/  ULEA UR8, UR5, UR37, 0xd ;  /* 0x0000002505087291 */ /* 0x000fe4000f8e68ff */
[----:B------:R-:W-:Y:S02]  /*1da0*/  UIADD3 UR6, UP1, UPT, UR46, 0x80, URZ ;  /* 0x000000802e067890 */ /* 0x000fe4000ff3e0ff */
[----:B------:R-:W-:Y:S02]  /*1db0*/  ULEA UR24, UR24, UR21, 0x2 ;  /* 0x0000001518187291 */ /* 0x000fe4000f8e10ff */
[----:B------:R-:W-:Y:S02]  /*1dc0*/  USHF.L.U32 UR34, UR13, 0x6, URZ ;  /* 0x000000060d227899 */ /* 0x000fe400080006ff */
[----:B------:R-:W-:-:S02]  /*1dd0*/  UIADD3 UR14, UP0, UPT, UR46, 0x180, URZ ;  /* 0x000001802e0e7890 */ /* 0x000fc4000ff1e0ff */
[----:B------:R-:W-:Y:S02]  /*1de0*/  ULEA UR8, UR8, UR21, 0x2 ;  /* 0x0000001508087291 */ /* 0x000fe4000f8e10ff */
[----:B------:R-:W-:Y:S02]  /*1df0*/  UIADD3.X UR7, UPT, UPT, URZ, UR47, URZ, UP1, !UPT ;  /* 0x0000002fff077290 */ /* 0x000fe40008ffe4ff */
[----:B------:R-:W-:Y:S02]  /*1e00*/  UIADD3 UR32, UPT, UPT, UR24, 0x8800, URZ ;  /* 0x0000880018207890 */ /* 0x000fe4000fffe0ff */
[----:B------:R-:W-:Y:S02]  /*1e10*/  UPRMT UR4, URZ, 0x5410, UR31 ;  /* 0x00005410ff047896 */ /* 0x000fe4000800001f */
[----:B------:R-:W-:Y:S02]  /*1e20*/  UIADD3 UR26, UPT, UPT, UR34, 0x20, URZ ;  /* 0x00000020221a7890 */ /* 0x000fe4000fffe0ff */
[----:B------:R-:W-:-:S02]  /*1e30*/  UIADD3 UR24, UPT, UPT, UR24, 0xa800, URZ ;  /* 0x0000a80018187890 */ /* 0x000fc4000fffe0ff */
[----:B------:R-:W-:Y:S02]  /*1e40*/  UIADD3.X UR15, UPT, UPT, URZ, UR47, URZ, UP0, !UPT ;  /* 0x0000002fff0f7290 */ /* 0x000fe400087fe4ff */
[----:B------:R-:W-:Y:S02]  /*1e50*/  UIADD3 UR16, UPT, UPT, UR8, 0x18800, URZ ;  /* 0x0001880008107890 */ /* 0x000fe4000fffe0ff */
[----:B------:R-:W-:Y:S02]  /*1e60*/  UPRMT UR22, URZ, 0x5410, UR30 ;  /* 0x00005410ff167896 */ /* 0x000fe4000800001e */
[----:B------:R-:W-:Y:S01]  /*1e70*/  UIADD3 UR8, UPT, UPT, UR8, 0x1c800, URZ ;  /* 0x0001c80008087890 */ /* 0x000fe2000fffe0ff */
[----:B------:R-:W-:Y:S01]  /*1e80*/  UMOV UR44, 0x0 ;  /* 0x00000000002c7882 */ /* 0x000fe20000000000 */
[----:B------:R-:W-:Y:S01]  /*1e90*/  UMOV UR45, 0x10000000 ;  /* 0x10000000002d7882 */ /* 0x000fe20000000000 */
[----:B------:R-:W-:Y:S01]  /*1ea0*/  UMOV UR25, UR33 ;  /* 0x0000002100197c82 */ /* 0x000fe20008000000 */
[----:B------:R-:W-:Y:S01]  /*1eb0*/  UMOV UR27, UR35 ;  /* 0x00000023001b7c82 */ /* 0x000fe20008000000 */
[----:B------:R-:W-:Y:S01]  /*1ec0*/  UMOV UR28, UR36 ;  /* 0x00000024001c7c82 */ /* 0x000fe20008000000 */
[----:B------:R-:W-:Y:S01]  /*1ed0*/  UMOV UR17, UR33 ;  /* 0x0000002100117c82 */ /* 0x000fe20008000000 */
[----:B------:R-:W-:Y:S01]  /*1ee0*/  UMOV UR20, UR36 ;  /* 0x0000002400147c82 */ /* 0x000fe20008000000 */
[----:B------:R-:W-:Y:S01]  /*1ef0*/  UMOV UR18, UR34 ;  /* 0x0000002200127c82 */ /* 0x000fe20008000000 */
[----:B------:R4:W-:Y:S01]  /*1f00*/  UTMALDG.3D.MULTICAST [UR32], [UR6], UR4, desc[UR44] ;  /* 0x00002c20060073b4 */ /* 0x0009e20008011804 */
[----:B------:R-:W-:Y:S01]  /*1f10*/  UMOV UR9, UR33 ;  /* 0x0000002100097c82 */ /* 0x000fe20008000000 */
[----:B------:R-:W-:Y:S01]  /*1f20*/  UMOV UR11, UR19 ;  /* 0x00000013000b7c82 */ /* 0x000fe20008000000 */
[----:B------:R-:W-:Y:S01]  /*1f30*/  UMOV UR12, UR36 ;  /* 0x00000024000c7c82 */ /* 0x000fe20008000000 */
[----:B------:R-:W-:Y:S01]  /*1f40*/  UMOV UR10, UR26 ;  /* 0x0000001a000a7c82 */ /* 0x000fe20008000000 */
[----:B------:R4:W-:Y:S01]  /*1f50*/  UTMALDG.3D.MULTICAST [UR24], [UR6], UR4, desc[UR44] ;  /* 0x00002c18060073b4 */ /* 0x0009e20008011804 */
[----:B------:R4:W-:Y:S01]  /*1f60*/  UTMALDG.3D.MULTICAST [UR16], [UR14], UR22, desc[UR44] ;  /* 0x00002c100e0073b4 */ /* 0x0009e20008011816 */
[----:B------:R4:W-:Y:S02]  /*1f70*/  UTMALDG.3D.MULTICAST [UR8], [UR14], UR22, desc[UR44] ;  /* 0x00002c080e0073b4 */ /* 0x0009e40008011816 */
[----:B----4-:R-:W-:Y:S01]  /*1f80*/  NOP ;  /* 0x0000000000007918 */ /* 0x010fe20000000000 */
.L_x_32:
[----:B------:R-:W-:Y:S05]  /*1f90*/  BSYNC.RECONVERGENT B0 ;  /* 0x0000000000007941 */ /* 0x000fea0003800200 */
.L_x_31:
[----:B------:R-:W-:Y:S01]  /*1fa0*/  UIADD3 UR13, UPT, UPT, UR13, 0x1, URZ ;  /* 0x000000010d0d7890 */ /* 0x000fe2000fffe0ff */
[----:B------:R-:W-:Y:S01]  /*1fb0*/  UMOV UR5, UR29 ;  /* 0x0000001d00057c82 */ /* 0x000fe20008000000 */
[----:B------:R-:W-:Y:S02]  /*1fc0*/  UMOV UR7, UR39 ;  /* 0x0000002700077c82 */ /* 0x000fe40008000000 */
[----:B------:R-:W-:-:S09]  /*1fd0*/  UISETP.NE.AND UP0, UPT, UR13, UR39, UPT ;  /* 0x000000270d00728c */ /* 0x000fd2000bf05270 */
[----:B------:R-:W-:Y:S05]  /*1fe0*/  BRA.U UP0, `(.L_x_33) ;  /* 0xfffffff900fc7547 */ /* 0x000fea000b83ffff */
.L_x_25:
[----:B------:R-:W-:Y:S01]  /*1ff0*/  ULEA UR4, UR29, UR21, 0x3 ;  /* 0x000000151d047291 */ /* 0x000fe2000f8e18ff */
[----:B-1----:R-:W-:Y:S01]  /*2000*/  SHF.L.U32 R0, R12, 0x1f, RZ ;  /* 0x0000001f0c007819 */ /* 0x002fe200000006ff */
[----:B------:R-:W-:Y:S01]  /*2010*/  @!P2 SYNCS.ARRIVE.TRANS64.A1T0 RZ, [UR21+0x88], RZ ;  /* 0x000088ffffffa9a7 */ /* 0x000fe20008100015 */
[----:B------:R-:W-:-:S06]  /*2020*/  UISETP.GT.AND UP0, UPT, UR51, UR50, UPT ;  /* 0x000000323300728c */ /* 0x000fcc000bf04270 */
[----:B--23--:R1:W2:Y:S03]  /*2030*/  SYNCS.PHASECHK.TRANS64.TRYWAIT P1, [UR4+0x20], R0 ;  /* 0x00002000ff0075a7 */ /* 0x00c2a60008021104 */
[----:B------:R-:W-:Y:S05]  /*2040*/  BRA.U !UP0, `(.L_x_34) ;  /* 0x0000000508087547 */ /* 0x000fea000b800000 */
[----:B------:R-:W-:Y:S01]  /*2050*/  UIADD3 UR13, UPT, UPT, UR54, UR7, URZ ;  /* 0x00000007360d7290 */ /* 0x000fe2000fffe0ff */
[----:B------:R-:W-:-:S11]  /*2060*/  UMOV UR5, UR29 ;  /* 0x0000001d00057c82 */ /* 0x000fd60008000000 */
.L_x_42:
[----:B------:R-:W-:Y:S01]  /*2070*/  ULEA UR33, UR5, UR21, 0x3 ;  /* 0x0000001505217291 */ /* 0x000fe2000f8e18ff */
[----:B--2---:R-:W-:Y:S01]  /*2080*/  @!P4 MOV R2, 0xc000 ;  /* 0x0000c0000002c802 */ /* 0x004fe20000000f00 */
[----:B--23--:R-:W-:Y:S10]  /*2090*/  @P1 BRA `(.L_x_35) ;  /* 0x00000000000c1947 */ /* 0x00cff40003800000 */
[----:B------:R-:W-:-:S04]  /*20a0*/  SHF.L.U32 R3, R12, 0x1f, RZ ;  /* 0x0000001f0c037819 */ /* 0x000fc800000006ff */
[----:B------:R-:W2:Y:S02]  /*20b0*/  SYNCS.PHASECHK.TRANS64.TRYWAIT P0, [UR33+0x20], R3 ;  /* 0x00002003ff0075a7 */ /* 0x000ea40008001121 */
[----:B--2---:R-:W-:Y:S05]  /*20c0*/  @!P0 BRA `(.L_x_36) ;  /* 0x0000006400fc8947 */ /* 0x004fea0003800000 */
.L_x_35:
[----:B------:R2:W-:Y:S01]  /*20d0*/  @!P4 SYNCS.ARRIVE.TRANS64 RZ, [UR33], R2 ;  /* 0x00000002ffffc9a7 */ /* 0x0005e20008000021 */
[----:B------:R-:W-:-:S04]  /*20e0*/  ULOP3.LUT UR4, UR40, 0x2, URZ, 0xfc, !UPT ;  /* 0x0000000228047892 */ /* 0x000fc8000f8efcff */
[----:B------:R-:W-:-:S09]  /*20f0*/  UISETP.NE.AND UP0, UPT, UR4, 0x2, UPT ;  /* 0x000000020400788c */ /* 0x000fd2000bf05270 */
[----:B------:R-:W-:Y:S05]  /*2100*/  BRA.U UP0, `(.L_x_37) ;  /* 0x0000000100047547 */ /* 0x000fea000b800000 */
[----:B------:R-:W-:Y:S05]  /*2110*/  BPT.TRAP 0x1 ;  /* 0x000000040000795c */ /* 0x000fea0000300000 */
.L_x_37:
[----:B------:R-:W-:Y:S04]  /*2120*/  BSSY.RECONVERGENT B0, `(.L_x_38) ;  /* 0x0000003000007945 */ /* 0x000fe80003800200 */
[----:B------:R-:W-:Y:S05]  /*2130*/  @P3 BRA `(.L_x_39) ;  /* 0x0000000000043947 */ /* 0x000fea0003800000 */
[----:B------:R-:W-:Y:S05]  /*2140*/  BPT.TRAP 0x1 ;  /* 0x000000040000795c */ /* 0x000fea0000300000 */
.L_x_39:
[----:B------:R-:W-:Y:S05]  /*2150*/  BSYNC.RECONVERGENT B0 ;  /* 0x0000000000007941 */ /* 0x000fea0003800200 */
.L_x_38:
        /* <DEDUP_REMOVED lines=44> */
.L_x_41:
[----:B------:R-:W-:Y:S05]  /*2420*/  BSYNC.RECONVERGENT B0 ;  /* 0x0000000000007941 */ /* 0x000fea0003800200 */
.L_x_40:
[----:B------:R-:W-:Y:S01]  /*2430*/  UIADD3 UR7, UPT, UPT, UR7, 0x1, URZ ;  /* 0x0000000107077890 */ /* 0x000fe2000fffe0ff */
[----:B------:R-:W-:-:S03]  /*2440*/  UMOV UR5, UR29 ;  /* 0x0000001d00057c82 */ /* 0x000fc60008000000 */
[----:B------:R-:W-:-:S09]  /*2450*/  UISETP.NE.AND UP0, UPT, UR7, UR13, UPT ;  /* 0x0000000d0700728c */ /* 0x000fd2000bf05270 */
[----:B------:R-:W-:Y:S05]  /*2460*/  BRA.U UP0, `(.L_x_42) ;  /* 0xfffffffd00007547 */ /* 0x000fea000b83ffff */
.L_x_34:
[C---:B------:R-:W-:Y:S01]  /*2470*/  LEA R3, R11.reuse, UR21, 0x3 ;  /* 0x000000150b037c11 */ /* 0x040fe2000f8e18ff */
[----:B------:R-:W-:Y:S01]  /*2480*/  NOP ;  /* 0x0000000000007918 */ /* 0x000fe20000000000 */
[----:B-1----:R-:W-:Y:S02]  /*2490*/  SHF.L.U32 R0, R10, 0x1f, RZ ;  /* 0x0000001f0a007819 */ /* 0x002fe400000006ff */
[----:B------:R-:W-:Y:S02]  /*24a0*/  LEA R4, R11, UR21, 0x4 ;  /* 0x000000150b047c11 */ /* 0x000fe4000f8e20ff */
[----:B------:R-:W1:Y:S02]  /*24b0*/  SYNCS.PHASECHK.TRANS64.TRYWAIT P0, [R3+URZ+0x90], R0 ;  /* 0x00009000030075a7 */ /* 0x000e6400080011ff */
[----:B-1----:R-:W-:Y:S05]  /*24c0*/  @!P0 BRA `(.L_x_43) ;  /* 0x0000006400148947 */ /* 0x002fea0003800000 */
.L_x_145:
[----:B------:R-:W4:Y:S01]  /*24d0*/  LDS.128 R4, [R4+0x120] ;  /* 0x0001200004047984 */ /* 0x000f220000000c00 */
[----:B------:R-:W-:Y:S01]  /*24e0*/  UISETP.GE.AND UP0, UPT, UR42, 0x1, UPT ;  /* 0x000000012a00788c */ /* 0x000fe2000bf06270 */
[----:B------:R-:W-:Y:S01]  /*24f0*/  @!PT LDS RZ, [RZ] ;  /* 0x00000000fffff984 */ /* 0x000fe20000000800 */
[----:B------:R-:W-:Y:S01]  /*2500*/  @!PT LDS RZ, [RZ] ;  /* 0x00000000fffff984 */ /* 0x000fe20000000800 */
[----:B------:R-:W-:Y:S01]  /*2510*/  @!PT LDS RZ, [RZ] ;  /* 0x00000000fffff984 */ /* 0x000fe20000000800 */
[----:B------:R-:W-:Y:S01]  /*2520*/  @!PT LDS RZ, [RZ] ;  /* 0x00000000fffff984 */ /* 0x000fe20000000800 */
[----:B------:R1:W-:Y:S06]  /*2530*/  MEMBAR.ALL.CTA ;  /* 0x0000000000007992 */ /* 0x0003ec0000008000 */
[----:B-1----:R-:W1:Y:S01]  /*2540*/  FENCE.VIEW.ASYNC.S ;  /* 0x00000000000073c6 */ /* 0x002e620000000000 */
[----:B----4-:R-:W-:-:S13]  /*2550*/  LOP3.LUT P0, RZ, R6, 0x1, RZ, 0xc0, !PT ;  /* 0x0000000106ff7812 */ /* 0x010fda000780c0ff */
[----:B-1----:R-:W-:Y:S01]  /*2560*/  VOTEU.ANY UP1, P0 ;  /* 0x0000000000ff7886 */ /* 0x002fe20000020100 */
[----:B------:R-:W-:-:S13]  /*2570*/  PLOP3.LUT P0, PT, PT, PT, UP1, 0x80, 0x8 ;  /* 0x000000000008781c */ /* 0x000fda0003f0f018 */
[----:B------:R-:W-:Y:S02]  /*2580*/  @P0 LOP3.LUT R0, R5, 0xffff, RZ, 0xc0, !PT ;  /* 0x0000ffff05000812 */ /* 0x000fe400078ec0ff */
[----:B--2---:R-:W-:Y:S02]  /*2590*/  @P0 MOV R2, R4 ;  /* 0x0000000400020202 */ /* 0x004fe40000000f00 */
[----:B------:R-:W-:Y:S01]  /*25a0*/  @P0 R2UR UR5, R0 ;  /* 0x00000000000502ca */ /* 0x000fe200000e0000 */
[----:B------:R-:W-:Y:S01]  /*25b0*/  VIADD R0, R3, 0xa0 ;  /* 0x000000a003007836 */ /* 0x000fe20000000000 */
[----:B------:R-:W-:Y:S02]  /*25c0*/  @P0 SHF.R.U32.HI R4, RZ, 0x10, R5 ;  /* 0x00000010ff040819 */ /* 0x000fe40000011605 */
[----:B------:R-:W-:Y:S02]  /*25d0*/  @P0 R2UR UR6, R2 ;  /* 0x00000000020602ca */ /* 0x000fe400000e0000 */
[----:B------:R-:W-:-:S02]  /*25e0*/  PRMT R0, RZ, 0x654, R0 ;  /* 0x00000654ff007816 */ /* 0x000fc40000000000 */
[----:B------:R-:W-:Y:S02]  /*25f0*/  @P0 R2UR UR4, R4 ;  /* 0x00000000040402ca */ /* 0x000fe400000e0000 */
[----:B------:R1:W-:Y:S03]  /*2600*/  SYNCS.ARRIVE.TRANS64.RED.A1T0 RZ, [R0+URZ], RZ ;  /* 0x000000ff00ff79a7 */ /* 0x0003e600081004ff */
[----:B------:R-:W-:-:S04]  /*2610*/  @UP1 UMOV UR41, UR5 ;  /* 0x0000000500291c82 */ /* 0x000fc80008000000 */
[----:B------:R-:W-:-:S04]  /*2620*/  @UP1 UMOV UR43, UR6 ;  /* 0x00000006002b1c82 */ /* 0x000fc80008000000 */
[----:B------:R-:W-:Y:S01]  /*2630*/  @UP1 UMOV UR36, UR4 ;  /* 0x0000000400241c82 */ /* 0x000fe20008000000 */
[----:B------:R-:W-:Y:S05]  /*2640*/  BRA.U !UP0, `(.L_x_44) ;  /* 0x0000000108d47547 */ /* 0x000fea000b800000 */
[----:B------:R-:W2:Y:S01]  /*2650*/  LDCU.128 UR12, c[0x0][0xb10] ;  /* 0x00016200ff0c77ac */ /* 0x000ea20008000c00 */
[----:B------:R-:W4:Y:S01]  /*2660*/  LDCU UR22, c[0x0][0xb20] ;  /* 0x00016400ff1677ac */ /* 0x000f220008000800 */
[----:B------:R-:W3:Y:S01]  /*2670*/  LDCU UR20, c[0x0][0xb0c] ;  /* 0x00016180ff1477ac */ /* 0x000ee20008000800 */
[----:B------:R-:W1:Y:S01]  /*2680*/  LDCU.64 UR8, c[0x0][0xb28] ;  /* 0x00016500ff0877ac */ /* 0x000e620008000a00 */
[----:B------:R-:W-:Y:S02]  /*2690*/  UISETP.NE.AND UP3, UPT, UR42, 0x1, UPT ;  /* 0x000000012a00788c */ /* 0x000fe4000bf65270 */
[----:B--2---:R-:W-:Y:S02]  /*26a0*/  UIMAD.WIDE.U32 UR6, UR48, UR15, URZ ;  /* 0x0000000f300672a5 */ /* 0x004fe4000f8e00ff */
[----:B------:R-:W-:Y:S02]  /*26b0*/  UIMAD.WIDE.U32 UR4, UR49, UR12, URZ ;  /* 0x0000000c310472a5 */ /* 0x000fe4000f8e00ff */
[----:B------:R-:W-:-:S02]  /*26c0*/  UISETP.NE.AND UP0, UPT, UR14, 0x1, UPT ;  /* 0x000000010e00788c */ /* 0x000fc4000bf05270 */
[----:B------:R-:W-:Y:S01]  /*26d0*/  UIMAD.WIDE.U32 UR18, UR41, UR15, URZ ;  /* 0x0000000f291272a5 */ /* 0x000fe2000f8e00ff */
[----:B------:R-:W-:Y:S02]  /*26e0*/  UMOV UR6, UR7 ;  /* 0x0000000700067c82 */ /* 0x000fe40008000000 */
[----:B------:R-:W-:Y:S01]  /*26f0*/  UMOV UR4, UR5 ;  /* 0x0000000500047c82 */ /* 0x000fe20008000000 */
[----:B----4-:R-:W-:Y:S02]  /*2700*/  USHF.R.U32.HI UR6, URZ, UR22, UR6 ;  /* 0x00000016ff067299 */ /* 0x010fe40008011606 */
[----:B---3--:R-:W-:Y:S02]  /*2710*/  UISETP.NE.AND UP2, UPT, UR20, 0x1, UPT ;  /* 0x000000011400788c */ /* 0x008fe4000bf45270 */
[----:B------:R-:W-:Y:S02]  /*2720*/  USHF.R.U32.HI UR4, URZ, UR13, UR4 ;  /* 0x0000000dff047299 */ /* 0x000fe40008011604 */
[----:B------:R-:W-:-:S02]  /*2730*/  USEL UR5, UR48, UR6, !UP0 ;  /* 0x0000000630057287 */ /* 0x000fc4000c000000 */
[----:B------:R-:W-:Y:S02]  /*2740*/  USEL UR6, UR49, UR4, !UP2 ;  /* 0x0000000431067287 */ /* 0x000fe4000d000000 */
[----:B-1----:R-:W-:Y:S01]  /*2750*/  UIMAD.WIDE.U32 UR10, UR5, UR8, URZ ;  /* 0x00000008050a72a5 */ /* 0x002fe2000f8e00ff */
[----:B------:R-:W-:Y:S01]  /*2760*/  UMOV UR4, UR19 ;  /* 0x0000001300047c82 */ /* 0x000fe20008000000 */
[----:B------:R-:W-:Y:S02]  /*2770*/  UIMAD.WIDE.U32 UR16, UR43, UR12, URZ ;  /* 0x0000000c2b1072a5 */ /* 0x000fe4000f8e00ff */
[----:B------:R-:W-:-:S03]  /*2780*/  UIMAD.WIDE.U32 UR18, UR6, UR8, URZ ;  /* 0x00000008061272a5 */ /* 0x000fc6000f8e00ff */
[----:B------:R-:W-:Y:S01]  /*2790*/  UMOV UR10, UR11 ;  /* 0x0000000b000a7c82 */ /* 0x000fe20008000000 */
[----:B------:R-:W-:Y:S02]  /*27a0*/  USHF.R.U32.HI UR4, URZ, UR22, UR4 ;  /* 0x00000016ff047299 */ /* 0x000fe40008011604 */
[----:B------:R-:W-:Y:S01]  /*27b0*/  @UP3 USHF.R.U32.HI UR5, URZ, UR9, UR10 ;  /* 0x00000009ff053299 */ /* 0x000fe2000801160a */
[----:B------:R-:W-:Y:S01]  /*27c0*/  UMOV UR16, UR17 ;  /* 0x0000001100107c82 */ /* 0x000fe20008000000 */
[----:B------:R-:W-:Y:S01]  /*27d0*/  UMOV UR18, UR19 ;  /* 0x0000001300127c82 */ /* 0x000fe20008000000 */
[----:B------:R-:W-:Y:S02]  /*27e0*/  USHF.R.U32.HI UR13, URZ, UR13, UR16 ;  /* 0x0000000dff0d7299 */ /* 0x000fe40008011610 */
[----:B------:R-:W-:Y:S02]  /*27f0*/  USEL UR4, UR41, UR4, !UP0 ;  /* 0x0000000429047287 */ /* 0x000fe4000c000000 */
[----:B------:R-:W-:-:S02]  /*2800*/  @UP3 USHF.R.U32.HI UR6, URZ, UR9, UR18 ;  /* 0x00000009ff063299 */ /* 0x000fc40008011612 */
[----:B------:R-:W-:Y:S02]  /*2810*/  UIMAD UR7, UR42, UR5, URZ ;  /* 0x000000052a0772a4 */ /* 0x000fe4000f8e02ff */
[----:B------:R-:W-:Y:S02]  /*2820*/  USEL UR5, UR43, UR13, !UP2 ;  /* 0x0000000d2b057287 */ /* 0x000fe4000d000000 */
[----:B------:R-:W-:Y:S02]  /*2830*/  UIMAD UR10, UR42, UR6, URZ ;  /* 0x000000062a0a72a4 */ /* 0x000fe4000f8e02ff */
[----:B------:R-:W-:Y:S02]  /*2840*/  UISETP.GE.AND UP0, UPT, UR4, UR7, UPT ;  /* 0x000000070400728c */ /* 0x000fe4000bf06270 */
[----:B------:R-:W-:Y:S02]  /*2850*/  UIMAD.WIDE.U32 UR12, UR4, UR8, URZ ;  /* 0x00000008040c72a5 */ /* 0x000fe4000f8e00ff */
[----:B------:R-:W-:-:S02]  /*2860*/  UISETP.GE.OR UP0, UPT, UR5, UR10, UP0 ;  /* 0x0000000a0500728c */ /* 0x000fc40008706670 */
        /* <DEDUP_REMOVED lines=19> */
.L_x_44:
[----:B------:R-:W2:Y:S02]  /*29a0*/  LDCU UR4, c[0x0][0xb30] ;  /* 0x00016600ff0477ac */ /* 0x000ea40008000800 */
[----:B--2---:R-:W-:-:S09]  /*29b0*/  UISETP.NE.AND UP0, UPT, UR4, 0x1, UPT ;  /* 0x000000010400788c */ /* 0x004fd2000bf05270 */
[----:B------:R-:W-:Y:S05]  /*29c0*/  BRA.U UP0, `(.L_x_45) ;  /* 0x0000000100447547 */ /* 0x000fea000b800000 */
[----:B------:R-:W2:Y:S01]  /*29d0*/  LDCU.128 UR8, c[0x0][0xb10] ;  /* 0x00016200ff0877ac */ /* 0x000ea20008000c00 */
[----:B------:R-:W4:Y:S01]  /*29e0*/  LDCU UR12, c[0x0][0xb0c] ;  /* 0x00016180ff0c77ac */ /* 0x000f220008000800 */
[----:B------:R-:W1:Y:S01]  /*29f0*/  LDCU UR13, c[0x0][0xb20] ;  /* 0x00016400ff0d77ac */ /* 0x000e620008000800 */
[----:B--2---:R-:W-:Y:S02]  /*2a00*/  UIMAD.WIDE.U32 UR6, UR43, UR8, URZ ;  /* 0x000000082b0672a5 */ /* 0x004fe4000f8e00ff */
[----:B------:R-:W-:Y:S02]  /*2a10*/  UIMAD.WIDE.U32 UR4, UR41, UR11, URZ ;  /* 0x0000000b290472a5 */ /* 0x000fe4000f8e00ff */
[----:B----4-:R-:W-:Y:S02]  /*2a20*/  UISETP.NE.AND UP2, UPT, UR12, 0x1, UPT ;  /* 0x000000010c00788c */ /* 0x010fe4000bf45270 */
[----:B------:R-:W-:Y:S01]  /*2a30*/  UISETP.NE.AND UP0, UPT, UR10, 0x1, UPT ;  /* 0x000000010a00788c */ /* 0x000fe2000bf05270 */
[----:B------:R-:W-:-:S02]  /*2a40*/  UMOV UR6, UR7 ;  /* 0x0000000700067c82 */ /* 0x000fc40008000000 */
[----:B------:R-:W-:Y:S01]  /*2a50*/  UMOV UR4, UR5 ;  /* 0x0000000500047c82 */ /* 0x000fe20008000000 */
[----:B------:R-:W-:Y:S02]  /*2a60*/  USHF.R.U32.HI UR9, URZ, UR9, UR6 ;  /* 0x00000009ff097299 */ /* 0x000fe40008011606 */
[----:B-1----:R-:W-:Y:S02]  /*2a70*/  USHF.R.U32.HI UR4, URZ, UR13, UR4 ;  /* 0x0000000dff047299 */ /* 0x002fe40008011604 */
[----:B------:R-:W-:Y:S02]  /*2a80*/  USEL UR5, UR43, UR9, !UP2 ;  /* 0x000000092b057287 */ /* 0x000fe4000d000000 */
[----:B------:R-:W-:-:S04]  /*2a90*/  USEL UR4, UR41, UR4, !UP0 ;  /* 0x0000000429047287 */ /* 0x000fc8000c000000 */
[----:B------:R-:W-:Y:S02]  /*2aa0*/  UIADD3 UR6, UPT, UPT, UR5, -UR4, URZ ;  /* 0x8000000405067290 */ /* 0x000fe4000fffe0ff */
[----:B------:R-:W-:Y:S02]  /*2ab0*/  UIADD3 UR4, UPT, UPT, -UR5, UR4, URZ ;  /* 0x0000000405047290 */ /* 0x000fe4000fffe1ff */
[----:B------:R-:W-:Y:S02]  /*2ac0*/  UIMAD UR41, UR6, UR10, UR41 ;  /* 0x0000000a062972a4 */ /* 0x000fe4000f8e0229 */
[----:B------:R-:W-:-:S12]  /*2ad0*/  UIMAD UR43, UR4, UR12, UR43 ;  /* 0x0000000c042b72a4 */ /* 0x000fd8000f8e022b */
.L_x_45:
[----:B------:R-:W-:Y:S01]  /*2ae0*/  VIADD R11, R11, 0x1 ;  /* 0x000000010b0b7836 */ /* 0x000fe20000000000 */
[----:B------:R-:W-:Y:S01]  /*2af0*/  R2UR UR4, R54 ;  /* 0x00000000360472ca */ /* 0x000fe200000e0000 */
[----:B------:R-:W-:Y:S01]  /*2b00*/  UIADD3 UR16, UPT, UPT, UR43, UR63, URZ ;  /* 0x0000003f2b107290 */ /* 0x000fe2000fffe0ff */
[----:B------:R-:W-:Y:S02]  /*2b10*/  PLOP3.LUT P2, PT, PT, PT, PT, 0x80, 0x8 ;  /* 0x000000000008781c */ /* 0x000fe40003f4f070 */
[----:B------:R-:W-:-:S04]  /*2b20*/  ISETP.NE.AND P0, PT, R11, 0x2, PT ;  /* 0x000000020b00780c */ /* 0x000fc80003f05270 */
[----:B-1----:R-:W-:Y:S02]  /*2b30*/  SEL R0, RZ, 0x1, P0 ;  /* 0x00000001ff007807 */ /* 0x002fe40000000000 */
[----:B------:R-:W-:Y:S02]  /*2b40*/  SEL R11, R11, RZ, P0 ;  /* 0x000000ff0b0b7207 */ /* 0x000fe40000000000 */
[----:B------:R-:W-:Y:S01]  /*2b50*/  LOP3.LUT R10, R10, R0, RZ, 0x3c, !PT ;  /* 0x000000000a0a7212 */ /* 0x000fe200078e3cff */
[----:B------:R-:W-:Y:S01]  /*2b60*/  UIADD3 UR20, UPT, UPT, UR41, UR4, URZ ;  /* 0x0000000429147290 */ /* 0x000fe2000fffe0ff */
[----:B------:R-:W-:Y:S11]  /*2b70*/  BRA.U UP1, `(.L_x_46) ;  /* 0xffffffed01a47547 */ /* 0x000ff6000b83ffff */
[----:B------:R-:W-:Y:S01]  /*2b80*/  UIADD3 UR21, UPT, UPT, UR21, 0x20, URZ ;  /* 0x0000002015157890 */ /* 0x000fe2000fffe0ff */
[----:B------:R-:W-:-:S03]  /*2b90*/  SHF.L.U32 R2, R12, 0x1f, RZ ;  /* 0x0000001f0c027819 */ /* 0x000fc600000006ff */
[----:B------:R-:W-:-:S09]  /*2ba0*/  ULEA UR4, UR29, UR21, 0x3 ;  /* 0x000000151d047291 */ /* 0x000fd2000f8e18ff */
[----:B------:R-:W1:Y:S02]  /*2bb0*/  SYNCS.PHASECHK.TRANS64.TRYWAIT P0, [UR4], R2 ;  /* 0x00000002ff0075a7 */ /* 0x000e640008001104 */
[----:B-1----:R-:W-:Y:S05]  /*2bc0*/  @!P0 BRA `(.L_x_47) ;  /* 0x0000005c00688947 */ /* 0x002fea0003800000 */
.L_x_147:
[----:B------:R-:W-:-:S04]  /*2bd0*/  UIADD3 UR4, UPT, UPT, UR29, 0x1, URZ ;  /* 0x000000011d047890 */ /* 0x000fc8000fffe0ff */
[----:B------:R-:W-:-:S04]  /*2be0*/  UISETP.NE.AND UP0, UPT, UR4, 0x4, UPT ;  /* 0x000000040400788c */ /* 0x000fc8000bf05270 */
[----:B------:R-:W-:Y:S02]  /*2bf0*/  USEL UR6, URZ, 0x1, UP0 ;  /* 0x00000001ff067887 */ /* 0x000fe40008000000 */
[----:B------:R-:W-:-:S04]  /*2c00*/  USEL UR4, UR4, URZ, UP0 ;  /* 0x000000ff04047287 */ /* 0x000fc80008000000 */
[----:B------:R-:W-:Y:S01]  /*2c10*/  ULEA UR5, UR4, UR21, 0x3 ;  /* 0x0000001504057291 */ /* 0x000fe2000f8e18ff */
[----:B-1----:R-:W-:-:S04]  /*2c20*/  LOP3.LUT R2, R12, UR6, RZ, 0x3c, !PT ;  /* 0x000000060c027c12 */ /* 0x002fc8000f8e3cff */
[----:B------:R-:W-:-:S04]  /*2c30*/  SHF.L.U32 R3, R2, 0x1f, RZ ;  /* 0x0000001f02037819 */ /* 0x000fc800000006ff */
[----:B------:R-:W1:Y:S02]  /*2c40*/  SYNCS.PHASECHK.TRANS64.TRYWAIT P0, [UR5], R3 ;  /* 0x00000003ff0075a7 */ /* 0x000e640008001105 */
[----:B-1----:R-:W-:Y:S05]  /*2c50*/  @!P0 BRA `(.L_x_48) ;  /* 0x0000005c005c8947 */ /* 0x002fea0003800000 */
.L_x_149:
[----:B------:R-:W-:-:S04]  /*2c60*/  UIADD3 UR4, UPT, UPT, UR4, 0x1, URZ ;  /* 0x0000000104047890 */ /* 0x000fc8000fffe0ff */
[----:B------:R-:W-:-:S04]  /*2c70*/  UISETP.NE.AND UP0, UPT, UR4, 0x4, UPT ;  /* 0x000000040400788c */ /* 0x000fc8000bf05270 */
[----:B------:R-:W-:Y:S02]  /*2c80*/  USEL UR6, URZ, 0x1, UP0 ;  /* 0x00000001ff067887 */ /* 0x000fe40008000000 */
[----:B------:R-:W-:-:S04]  /*2c90*/  USEL UR4, UR4, URZ, UP0 ;  /* 0x000000ff04047287 */ /* 0x000fc80008000000 */
[----:B------:R-:W-:Y:S01]  /*2ca0*/  ULEA UR5, UR4, UR21, 0x3 ;  /* 0x0000001504057291 */ /* 0x000fe2000f8e18ff */
[----:B------:R-:W-:-:S04]  /*2cb0*/  LOP3.LUT R2, R2, UR6, RZ, 0x3c, !PT ;  /* 0x0000000602027c12 */ /* 0x000fc8000f8e3cff */
[----:B-1----:R-:W-:-:S04]  /*2cc0*/  SHF.L.U32 R3, R2, 0x1f, RZ ;  /* 0x0000001f02037819 */ /* 0x002fc800000006ff */
[----:B------:R-:W1:Y:S02]  /*2cd0*/  SYNCS.PHASECHK.TRANS64.TRYWAIT P0, [UR5], R3 ;  /* 0x00000003ff0075a7 */ /* 0x000e640008001105 */
[----:B-1----:R-:W-:Y:S05]  /*2ce0*/  @!P0 BRA `(.L_x_49) ;  /* 0x0000005c00508947 */ /* 0x002fea0003800000 */
.L_x_151:
[----:B------:R-:W-:-:S04]  /*2cf0*/  UIADD3 UR4, UPT, UPT, UR4, 0x1, URZ ;  /* 0x0000000104047890 */ /* 0x000fc8000fffe0ff */
[----:B------:R-:W-:-:S04]  /*2d00*/  UISETP.NE.AND UP0, UPT, UR4, 0x4, UPT ;  /* 0x000000040400788c */ /* 0x000fc8000bf05270 */
[----:B------:R-:W-:Y:S02]  /*2d10*/  USEL UR5, URZ, 0x1, UP0 ;  /* 0x00000001ff057887 */ /* 0x000fe40008000000 */
[----:B------:R-:W-:-:S04]  /*2d20*/  USEL UR4, UR4, URZ, UP0 ;  /* 0x000000ff04047287 */ /* 0x000fc80008000000 */
[----:B------:R-:W-:Y:S01]  /*2d30*/  ULEA UR4, UR4, UR21, 0x3 ;  /* 0x0000001504047291 */ /* 0x000fe2000f8e18ff */
[----:B------:R-:W-:-:S04]  /*2d40*/  LOP3.LUT R2, R2, UR5, RZ, 0x3c, !PT ;  /* 0x0000000502027c12 */ /* 0x000fc8000f8e3cff */
[----:B------:R-:W-:Y:S01]  /*2d50*/  SHF.L.U32 R2, R2, 0x1f, RZ ;  /* 0x0000001f02027819 */ /* 0x000fe200000006ff */
[----:B-1----:R-:W-:-:S07]  /*2d60*/  IMAD.U32 R0, RZ, RZ, UR4 ;  /* 0x00000004ff007e24 */ /* 0x002fce000f8e00ff */
.L_x_50:
[----:B-1----:R1:W2:Y:S02]  /*2d70*/  SYNCS.PHASECHK.TRANS64.TRYWAIT P0, [R0+URZ], R2 ;  /* 0x00000002000075a7 */ /* 0x0022a400080011ff */
[----:B--2---:R-:W-:Y:S05]  /*2d80*/  @!P0 NANOSLEEP.SYNCS 0x989680 ;  /* 0x009896800000895d */ /* 0x004fea0003900000 */
[----:B------:R-:W2:Y:S02]  /*2d90*/  @!P0 SYNCS.PHASECHK.TRANS64 P0, [R0+URZ], R2 ;  /* 0x00000002000085a7 */ /* 0x000ea400080010ff */
[----:B--2---:R-:W-:Y:S05]  /*2da0*/  @P0 EXIT ;  /* 0x000000000000094d */ /* 0x004fea0003800000 */
[----:B------:R-:W-:Y:S05]  /*2db0*/  BRA `(.L_x_50) ;  /* 0xfffffffc00ec7947 */ /* 0x000fea000383ffff */
.L_x_22:
[----:B------:R-:W-:-:S04]  /*2dc0*/  UISETP.NE.AND UP0, UPT, UR52, URZ, UPT ;  /* 0x000000ff3400728c */ /* 0x000fc8000bf05270 */
[----:B------:R-:W-:-:S09]  /*2dd0*/  UISETP.NE.OR UP0, UPT, UR17, 0x1, UP0 ;  /* 0x000000011100788c */ /* 0x000fd20008705670 */
[----:B------:R-:W-:Y:S05]  /*2de0*/  BRA.U UP0, `(.L_x_51) ;  /* 0x0000000500487547 */ /* 0x000fea000b800000 */
[----:B------:R-:W-:Y:S01]  /*2df0*/  ISETP.GE.U32.AND P2, PT, R0, 0x8, PT ;  /* 0x000000080000780c */ /* 0x000fe20003f46070 */
[----:B------:R-:W-:Y:S01]  /*2e00*/  IMAD.MOV.U32 R12, RZ, RZ, 0x1 ;  /* 0x00000001ff0c7424 */ /* 0x000fe200078e00ff */
[----:B------:R-:W-:Y:S02]  /*2e10*/  CS2R R10, SRZ ;  /* 0x00000000000a7805 */ /* 0x000fe4000001ff00 */
[----:B------:R-:W-:Y:S01]  /*2e20*/  CS2R R8, SRZ ;  /* 0x0000000000087805 */ /* 0x000fe2000001ff00 */
[----:B------:R-:W-:Y:S01]  /*2e30*/  UMOV UR6, 0x400 ;  /* 0x0000040000067882 */ /* 0x000fe20000000000 */
[----:B------:R-:W-:Y:S01]  /*2e40*/  UMOV UR5, URZ ;  /* 0x000000ff00057c82 */ /* 0x000fe20008000000 */
[----:B------:R-:W-:-:S12]  /*2e50*/  ULEA UR6, UR52, UR6, 0x18 ;  /* 0x0000000634067291 */ /* 0x000fd8000f8ec0ff */
.L_x_55:
[----:B------:R-:W-:Y:S02]  /*2e60*/  LEA R2, R8, UR6, 0x3 ;  /* 0x0000000608027c11 */ /* 0x000fe4000f8e18ff */
[----:B------:R-:W-:-:S03]  /*2e70*/  SHF.L.U32 R4, R9, 0x1f, RZ ;  /* 0x0000001f09047819 */ /* 0x000fc600000006ff */
[----:B------:R-:W-:Y:S01]  /*2e80*/  VIADD R5, R2, 0x100 ;  /* 0x0000010002057836 */ /* 0x000fe20000000000 */
[----:B------:R-:W2:Y:S02]  /*2e90*/  SYNCS.PHASECHK.TRANS64.TRYWAIT P0, [R2+URZ+0xf0], R4 ;  /* 0x0000f004020075a7 */ /* 0x000ea400080011ff */
[----:B--2---:R-:W-:Y:S05]  /*2ea0*/  @!P0 BRA `(.L_x_52) ;  /* 0x0000005800f88947 */ /* 0x004fea0003800000 */
.L_x_152:
[----:B------:R-:W-:Y:S01]  /*2eb0*/  ULEA UR4, UR5, UR6, 0x3 ;  /* 0x0000000605047291 */ /* 0x000fe2000f8e18ff */
[----:B--2---:R-:W-:Y:S01]  /*2ec0*/  PRMT R2, RZ, 0x654, R5 ;  /* 0x00000654ff027816 */ /* 0x004fe20000000005 */
[----:B------:R-:W-:Y:S01]  /*2ed0*/  @!P2 IMAD.MOV.U32 R4, RZ, RZ, 0x10 ;  /* 0x00000010ff04a424 */ /* 0x000fe200078e00ff */
[----:B------:R-:W-:Y:S01]  /*2ee0*/  SHF.L.U32 R5, R12, 0x1f, RZ ;  /* 0x0000001f0c057819 */ /* 0x000fe200000006ff */
[----:B------:R-:W-:Y:S01]  /*2ef0*/  UIADD3 UR7, UPT, UPT, UR4, 0x90, URZ ;  /* 0x0000009004077890 */ /* 0x000fe2000fffe0ff */
[----:B------:R2:W-:Y:S05]  /*2f00*/  SYNCS.ARRIVE.TRANS64.RED.A1T0 RZ, [R2+URZ], RZ ;  /* 0x000000ff02ff79a7 */ /* 0x0005ea00081004ff */
[----:B------:R-:W-:Y:S01]  /*2f10*/  IMAD.U32 R6, RZ, RZ, UR7 ;  /* 0x00000007ff067e24 */ /* 0x000fe2000f8e00ff */
[----:B------:R-:W3:Y:S04]  /*2f20*/  SYNCS.PHASECHK.TRANS64.TRYWAIT P0, [UR4+0xa0], R5 ;  /* 0x0000a005ff0075a7 */ /* 0x000ee80008001104 */
[----:B------:R-:W-:Y:S01]  /*2f30*/  PRMT R6, R0, 0x654, R6 ;  /* 0x0000065400067816 */ /* 0x000fe20000000006 */
[----:B--23--:R-:W-:Y:S06]  /*2f40*/  @!P0 BRA `(.L_x_53) ;  /* 0x0000005800e48947 */ /* 0x00cfec0003800000 */
.L_x_154:
[----:B------:R-:W-:Y:S01]  /*2f50*/  ULEA UR8, UR5, UR6, 0x4 ;  /* 0x0000000605087291 */ /* 0x000fe2000f8e20ff */
[----:B------:R-:W-:Y:S01]  /*2f60*/  SEL R3, R6, R3, !P2 ;  /* 0x0000000306037207 */ /* 0x000fe20005000000 */
[----:B------:R-:W-:Y:S01]  /*2f70*/  UIADD3 UR9, UPT, UPT, UR4, 0x90, URZ ;  /* 0x0000009004097890 */ /* 0x000fe2000fffe0ff */
[----:B--2---:R-:W-:Y:S01]  /*2f80*/  LEA R2, R11, UR6, 0x3 ;  /* 0x000000060b027c11 */ /* 0x004fe2000f8e18ff */
[----:B------:R-:W-:Y:S01]  /*2f90*/  UIADD3 UR8, UPT, UPT, UR8, 0x120, URZ ;  /* 0x0000012008087890 */ /* 0x000fe2000fffe0ff */
[----:B------:R2:W-:Y:S01]  /*2fa0*/  @!P2 SYNCS.ARRIVE.TRANS64.RED RZ, [R3+URZ], R4 ;  /* 0x0000000403ffa9a7 */ /* 0x0005e200080004ff */
[----:B------:R-:W-:Y:S01]  /*2fb0*/  UIADD3 UR4, UPT, UPT, UR5, 0x1, URZ ;  /* 0x0000000105047890 */ /* 0x000fe2000fffe0ff */
[----:B------:R-:W-:-:S03]  /*2fc0*/  VIADD R8, R8, 0x1 ;  /* 0x0000000108087836 */ /* 0x000fc60000000000 */
[----:B------:R-:W-:Y:S02]  /*2fd0*/  UISETP.NE.AND UP0, UPT, UR4, 0x2, UPT ;  /* 0x000000020400788c */ /* 0x000fe4000bf05270 */
[----:B------:R-:W-:Y:S01]  /*2fe0*/  ISETP.NE.AND P0, PT, R8, 0x2, PT ;  /* 0x000000020800780c */ /* 0x000fe20003f05270 */
[----:B------:R-:W-:Y:S06]  /*2ff0*/  UGETNEXTWORKID.BROADCAST [UR8], [UR9] ;  /* 0x00000000080073ca */ /* 0x000fec0008000100 */
[----:B------:R-:W-:Y:S02]  /*3000*/  USEL UR7, URZ, 0x1, UP0 ;  /* 0x00000001ff077887 */ /* 0x000fe40008000000 */
[----:B------:R-:W-:-:S04]  /*3010*/  USEL UR5, UR4, URZ, UP0 ;  /* 0x000000ff04057287 */ /* 0x000fc80008000000 */
[----:B------:R-:W-:Y:S02]  /*3020*/  LOP3.LUT R12, R12, UR7, RZ, 0x3c, !PT ;  /* 0x000000070c0c7c12 */ /* 0x000fe4000f8e3cff */
[----:B--2---:R-:W-:-:S04]  /*3030*/  SHF.L.U32 R4, R10, 0x1f, RZ ;  /* 0x0000001f0a047819 */ /* 0x004fc800000006ff */
[----:B------:R-:W2:Y:S02]  /*3040*/  SYNCS.PHASECHK.TRANS64.TRYWAIT P1, [R2+URZ+0x90], R4 ;  /* 0x00009004020075a7 */ /* 0x000ea400080211ff */
[----:B--2---:R-:W-:Y:S05]  /*3050*/  @!P1 BRA `(.L_x_54) ;  /* 0x0000005800b89947 */ /* 0x004fea0003800000 */
.L_x_155:
[C---:B--2---:R-:W-:Y:S01]  /*3060*/  LEA R4, R11.reuse, UR6, 0x4 ;  /* 0x000000060b047c11 */ /* 0x044fe2000f8e20ff */
[----:B------:R-:W-:Y:S01]  /*3070*/  VIADD R2, R2, 0xa0 ;  /* 0x000000a002027836 */ /* 0x000fe20000000000 */
[----:B------:R-:W-:Y:S01]  /*3080*/  SEL R8, R8, RZ, P0 ;  /* 0x000000ff08087207 */ /* 0x000fe20000000000 */
[----:B------:R-:W-:-:S03]  /*3090*/  VIADD R11, R11, 0x1 ;  /* 0x000000010b0b7836 */ /* 0x000fc60000000000 */
[----:B------:R-:W2:Y:S01]  /*30a0*/  LDS.128 R4, [R4+0x120] ;  /* 0x0001200004047984 */ /* 0x000ea20000000c00 */
[----:B------:R-:W-:Y:S02]  /*30b0*/  PRMT R2, RZ, 0x654, R2 ;  /* 0x00000654ff027816 */ /* 0x000fe40000000002 */
[C---:B------:R-:W-:Y:S01]  /*30c0*/  ISETP.NE.AND P1, PT, R11.reuse, 0x2, PT ;  /* 0x000000020b00780c */ /* 0x040fe20003f25270 */
[----:B------:R-:W-:Y:S01]  /*30d0*/  @!PT LDS RZ, [RZ] ;  /* 0x00000000fffff984 */ /* 0x000fe20000000800 */
[----:B------:R-:W-:Y:S01]  /*30e0*/  @!PT LDS RZ, [RZ] ;  /* 0x00000000fffff984 */ /* 0x000fe20000000800 */
[----:B------:R-:W-:Y:S01]  /*30f0*/  @!PT LDS RZ, [RZ] ;  /* 0x00000000fffff984 */ /* 0x000fe20000000800 */
[----:B------:R-:W-:Y:S01]  /*3100*/  @!PT LDS RZ, [RZ] ;  /* 0x00000000fffff984 */ /* 0x000fe20000000800 */
[----:B------:R3:W-:Y:S06]  /*3110*/  MEMBAR.ALL.CTA ;  /* 0x0000000000007992 */ /* 0x0007ec0000008000 */
[----:B---3--:R-:W3:Y:S01]  /*3120*/  FENCE.VIEW.ASYNC.S ;  /* 0x00000000000073c6 */ /* 0x008ee20000000000 */
[----:B------:R-:W-:Y:S01]  /*3130*/  SEL R11, R11, RZ, P1 ;  /* 0x000000ff0b0b7207 */ /* 0x000fe20000800000 */
[----:B---3--:R3:W-:Y:S01]  /*3140*/  SYNCS.ARRIVE.TRANS64.RED.A1T0 RZ, [R2+URZ], RZ ;  /* 0x000000ff02ff79a7 */ /* 0x0087e200081004ff */
[----:B--2---:R-:W-:-:S02]  /*3150*/  LOP3.LUT P3, RZ, R6, 0x1, RZ, 0xc0, !PT ;  /* 0x0000000106ff7812 */ /* 0x004fc4000786c0ff */
[----:B------:R-:W-:-:S04]  /*3160*/  SEL R4, RZ, 0x1, P1 ;  /* 0x00000001ff047807 */ /* 0x000fc80000800000 */
[----:B------:R-:W-:Y:S02]  /*3170*/  LOP3.LUT R10, R10, R4, RZ, 0x3c, !PT ;  /* 0x000000040a0a7212 */ /* 0x000fe400078e3cff */
[----:B---3--:R-:W-:-:S04]  /*3180*/  SEL R2, RZ, 0x1, P0 ;  /* 0x00000001ff027807 */ /* 0x008fc80000000000 */
[----:B------:R-:W-:Y:S01]  /*3190*/  LOP3.LUT R9, R9, R2, RZ, 0x3c, !PT ;  /* 0x0000000209097212 */ /* 0x000fe200078e3cff */
[----:B------:R-:W-:Y:S06]  /*31a0*/  @P3 BRA `(.L_x_55) ;  /* 0xfffffffc002c3947 */ /* 0x000fec000383ffff */
[----:B------:R-:W-:Y:S01]  /*31b0*/  ULEA UR4, UR5, UR6, 0x3 ;  /* 0x0000000605047291 */ /* 0x000fe2000f8e18ff */
[----:B------:R-:W-:-:S08]  /*31c0*/  SHF.L.U32 R2, R12, 0x1f, RZ ;  /* 0x0000001f0c027819 */ /* 0x000fd000000006ff */
[----:B------:R-:W2:Y:S02]  /*31d0*/  SYNCS.PHASECHK.TRANS64 P0, [UR4+0xa0], R2 ;  /* 0x0000a002ff0075a7 */ /* 0x000ea40008001004 */
[----:B--2---:R-:W-:Y:S05]  /*31e0*/  @P0 BRA `(.L_x_56) ;  /* 0x0000000000080947 */ /* 0x004fea0003800000 */
[----:B------:R-:W2:Y:S02]  /*31f0*/  SYNCS.PHASECHK.TRANS64.TRYWAIT P0, [UR4+0xa0], R2 ;  /* 0x0000a002ff0075a7 */ /* 0x000ea40008001104 */
[----:B--2---:R-:W-:Y:S05]  /*3200*/  @!P0 BRA `(.L_x_57) ;  /* 0x0000005800608947 */ /* 0x004fea0003800000 */
.L_x_56:
[----:B------:R-:W-:-:S04]  /*3210*/  UIADD3 UR7, UPT, UPT, UR5, 0x1, URZ ;  /* 0x0000000105077890 */ /* 0x000fc8000fffe0ff */
[----:B------:R-:W-:-:S04]  /*3220*/  UISETP.NE.AND UP0, UPT, UR7, 0x2, UPT ;  /* 0x000000020700788c */ /* 0x000fc8000bf05270 */
[----:B------:R-:W-:Y:S02]  /*3230*/  USEL UR8, URZ, 0x1, UP0 ;  /* 0x00000001ff087887 */ /* 0x000fe40008000000 */
[----:B------:R-:W-:-:S04]  /*3240*/  USEL UR7, UR7, URZ, UP0 ;  /* 0x000000ff07077287 */ /* 0x000fc80008000000 */
[----:B------:R-:W-:Y:S01]  /*3250*/  ULEA UR7, UR7, UR6, 0x3 ;  /* 0x0000000607077291 */ /* 0x000fe2000f8e18ff */
[----:B--2---:R-:W-:-:S04]  /*3260*/  LOP3.LUT R2, R12, UR8, RZ, 0x3c, !PT ;  /* 0x000000080c027c12 */ /* 0x004fc8000f8e3cff */
[----:B------:R-:W-:-:S04]  /*3270*/  SHF.L.U32 R0, R2, 0x1f, RZ ;  /* 0x0000001f02007819 */ /* 0x000fc800000006ff */
[----:B------:R-:W2:Y:S02]  /*3280*/  SYNCS.PHASECHK.TRANS64 P0, [UR7+0xa0], R0 ;  /* 0x0000a000ff0075a7 */ /* 0x000ea40008001007 */
[----:B-12---:R-:W-:Y:S05]  /*3290*/  @P0 EXIT ;  /* 0x000000000000094d */ /* 0x006fea0003800000 */
[----:B------:R-:W-:Y:S02]  /*32a0*/  SHF.L.U32 R2, R2, 0x1f, RZ ;  /* 0x0000001f02027819 */ /* 0x000fe400000006ff */
[----:B------:R-:W-:-:S07]  /*32b0*/  MOV R0, UR7 ;  /* 0x0000000700007c02 */ /* 0x000fce0008000f00 */
.L_x_58:
[----:B-1----:R1:W2:Y:S02]  /*32c0*/  SYNCS.PHASECHK.TRANS64.TRYWAIT P0, [R0+URZ+0xa0], R2 ;  /* 0x0000a002000075a7 */ /* 0x0022a400080011ff */
[----:B--2---:R-:W-:Y:S05]  /*32d0*/  @!P0 NANOSLEEP.SYNCS 0x989680 ;  /* 0x009896800000895d */ /* 0x004fea0003900000 */
[----:B------:R-:W2:Y:S02]  /*32e0*/  @!P0 SYNCS.PHASECHK.TRANS64 P0, [R0+URZ+0xa0], R2 ;  /* 0x0000a002000085a7 */ /* 0x000ea400080010ff */
[----:B--2---:R-:W-:Y:S05]  /*32f0*/  @P0 EXIT ;  /* 0x000000000000094d */ /* 0x004fea0003800000 */
[----:B------:R-:W-:Y:S05]  /*3300*/  BRA `(.L_x_58) ;  /* 0xfffffffc00ec7947 */ /* 0x000fea000383ffff */
.L_x_51:
[----:B------:R-:W-:Y:S05]  /*3310*/  BRA.U UP5, `(.L_x_59) ;  /* 0x0000001105447547 */ /* 0x000fea000b800000 */
[----:B------:R-:W-:Y:S01]  /*3320*/  UMOV UR4, 0x40 ;  /* 0x0000004000047882 */ /* 0x000fe20000000000 */
[----:B------:R-:W-:Y:S01]  /*3330*/  NOP ;  /* 0x0000000000007918 */ /* 0x000fe20000000000 */
[----:B------:R-:W-:Y:S01]  /*3340*/  ULEA UR5, UR52, UR4, 0x18 ;  /* 0x0000000434057291 */ /* 0x000fe2000f8ec0ff */
[----:B------:R-:W-:Y:S02]  /*3350*/  UMOV UR6, 0x400 ;  /* 0x0000040000067882 */ /* 0x000fe40000000000 */
[----:B------:R-:W-:-:S06]  /*3360*/  ULEA UR6, UR52, UR6, 0x18 ;  /* 0x0000000634067291 */ /* 0x000fcc000f8ec0ff */
[----:B------:R-:W2:Y:S02]  /*3370*/  LDS.U8 R0, [UR5+0x1c] ;  /* 0x00001c05ff007984 */ /* 0x000ea40008000000 */
[----:B--2---:R-:W-:-:S13]  /*3380*/  ISETP.NE.AND P0, PT, R0, RZ, PT ;  /* 0x000000ff0000720c */ /* 0x004fda0003f05270 */
[----:B------:R-:W-:Y:S05]  /*3390*/  @P0 BRA `(.L_x_60) ;  /* 0x0000000000580947 */ /* 0x000fea0003800000 */
[----:B------:R-:W-:-:S13]  /*33a0*/  ELECT P0, URZ, PT ;  /* 0x0000000000ff782f */ /* 0x000fda0003800000 */
[----:B------:R-:W-:Y:S05]  /*33b0*/  @!P0 BRA `(.L_x_61) ;  /* 0x0000000000608947 */ /* 0x000fea0003800000 */
[----:B------:R-:W-:Y:S01]  /*33c0*/  UMOV UR4, 0x10 ;  /* 0x0000001000047882 */ /* 0x000fe20000000000 */
[----:B------:R-:W-:Y:S01]  /*33d0*/  HFMA2 R0, -RZ, RZ, 0, 5.9604644775390625e-08 ;  /* 0x00000001ff007431 */ /* 0x000fe200000001ff */
[----:B------:R-:W-:-:S03]  /*33e0*/  MOV R3, 0xffff ;  /* 0x0000ffff00037802 */ /* 0x000fc60000000f00 */
[----:B------:R-:W-:Y:S04]  /*33f0*/  DEPBAR.LE SB2, 0x36 ;  /* 0x0000ad800000791a */ /* 0x000fe80000000000 */
[----:B------:R-:W2:Y:S02]  /*3400*/  UTCATOMSWS.FIND_AND_SET.ALIGN UP0, UR4, UR4 ;  /* 0x00000004000475e3 */ /* 0x000ea40008000800 */
[----:B--2---:R-:W-:Y:S01]  /*3410*/  MOV R4, UR4 ;  /* 0x0000000400047c02 */ /* 0x004fe20008000f00 */
[----:B------:R-:W-:Y:S06]  /*3420*/  BRA.U UP0, `(.L_x_62) ;  /* 0x0000000100187547 */ /* 0x000fec000b800000 */
.L_x_63:
[----:B------:R-:W-:Y:S05]  /*3430*/  NANOSLEEP 0x64 ;  /* 0x000000640000795d */ /* 0x000fea0003800000 */
[----:B------:R-:W-:-:S05]  /*3440*/  UMOV UR4, 0x10 ;  /* 0x0000001000047882 */ /* 0x000fca0000000000 */
[----:B------:R-:W-:Y:S04]  /*3450*/  DEPBAR.LE SB2, 0x36 ;  /* 0x0000ad800000791a */ /* 0x000fe80000000000 */
[----:B------:R-:W2:Y:S02]  /*3460*/  UTCATOMSWS.FIND_AND_SET.ALIGN UP0, UR4, UR4 ;  /* 0x00000004000475e3 */ /* 0x000ea40008000800 */
[----:B--2---:R-:W-:Y:S01]  /*3470*/  MOV R4, UR4 ;  /* 0x0000000400047c02 */ /* 0x004fe20008000f00 */
[----:B------:R-:W-:Y:S05]  /*3480*/  BRA.U !UP0, `(.L_x_63) ;  /* 0xfffffffd08e87547 */ /* 0x000fea000b83ffff */
.L_x_62:
[-C--:B------:R-:W-:Y:S02]  /*3490*/  SHF.L.U32 R3, R3, R4.reuse, RZ ;  /* 0x0000000403037219 */ /* 0x080fe400000006ff */
[----:B------:R-:W-:Y:S01]  /*34a0*/  SHF.L.U32 R0, R0, R4, RZ ;  /* 0x0000000400007219 */ /* 0x000fe200000006ff */
[----:B------:R-:W-:Y:S02]  /*34b0*/  IMAD.SHL.U32 R4, R4, 0x20, RZ ;  /* 0x0000002004047824 */ /* 0x000fe400078e00ff */
[----:B------:R2:W-:Y:S04]  /*34c0*/  ATOMS.OR RZ, [UR5+0x14], R3 ;  /* 0x00001403ffff798c */ /* 0x0005e8000b000005 */
[----:B------:R2:W-:Y:S04]  /*34d0*/  ATOMS.OR RZ, [UR5+0x18], R0 ;  /* 0x00001800ffff798c */ /* 0x0005e8000b000005 */
[----:B------:R2:W-:Y:S01]  /*34e0*/  STS [UR6+0x140], R4 ;  /* 0x00014004ff007988 */ /* 0x0005e20008000806 */
[----:B------:R-:W-:Y:S05]  /*34f0*/  BRA `(.L_x_61) ;  /* 0x0000000000107947 */ /* 0x000fea0003800000 */
.L_x_60:
[----:B------:R-:W-:Y:S02]  /*3500*/  MOV R0, 0xffffffff ;  /* 0xffffffff00007802 */ /* 0x000fe40000000f00 */
[----:B------:R-:W-:-:S03]  /*3510*/  MOV R4, 0x3540 ;  /* 0x0000354000047802 */ /* 0x000fc60000000f00 */
[----:B------:R2:W-:Y:S04]  /*3520*/  STS [UR6+0x140], R0 ;  /* 0x00014000ff007988 */ /* 0x0005e80008000806 */
[----:B-12--5:R-:W-:Y:S05]  /*3530*/  CALL.REL.NOINC `($__internal_1_$__cuda_sm10x_tcgen05_guardrail_trap_phase_invalid_during_alloc) ;  /* 0x0000005c00ac7944 */ /* 0x026fea0003c00000 */
.L_x_61:
[----:B------:R-:W-:Y:S05]  /*3540*/  WARPSYNC.ALL ;  /* 0x0000000000007948 */ /* 0x000fea0003800000 */
[----:B------:R-:W3:Y:S01]  /*3550*/  S2UR UR4, SR_CgaCtaId ;  /* 0x00000000000479c3 */ /* 0x000ee20000008800 */
[----:B------:R-:W-:Y:S01]  /*3560*/  UMOV UR41, 0x400 ;  /* 0x0000040000297882 */ /* 0x000fe20000000000 */
[----:B------:R-:W-:-:S06]  /*3570*/  NOP ;  /* 0x0000000000007918 */ /* 0x000fcc0000000000 */
[----:B------:R-:W-:Y:S06]  /*3580*/  BAR.ARV 0x6, 0xa0 ;  /* 0x0182800000007b1d */ /* 0x000fec0000002000 */
[----:B------:R-:W4:Y:S01]  /*3590*/  LDCU UR6, c[0x0][0x38c] ;  /* 0x00007180ff0677ac */ /* 0x000f220008000800 */
[----:B------:R-:W-:Y:S01]  /*35a0*/  LOP3.LUT R2, R2, 0xffff, RZ, 0xc0, !PT ;  /* 0x0000ffff02027812 */ /* 0x000fe200078ec0ff */
[----:B------:R-:W-:Y:S01]  /*35b0*/  IMAD.MOV.U32 R11, RZ, RZ, 0x1 ;  /* 0x00000001ff0b7424 */ /* 0x000fe200078e00ff */
[----:B------:R-:W-:Y:S01]  /*35c0*/  CS2R R8, SRZ ;  /* 0x0000000000087805 */ /* 0x000fe2000001ff00 */
[----:B------:R-:W1:Y:S01]  /*35d0*/  LDCU UR7, c[0x0][0x38c] ;  /* 0x00007180ff0777ac */ /* 0x000e620008000800 */
[----:B------:R-:W-:Y:S01]  /*35e0*/  R2UR UR42, R2 ;  /* 0x00000000022a72ca */ /* 0x000fe200000e0000 */
[----:B------:R-:W-:Y:S01]  /*35f0*/  IMAD.MOV.U32 R10, RZ, RZ, RZ ;  /* 0x000000ffff0a7224 */ /* 0x000fe200078e00ff */
[----:B------:R-:W-:Y:S01]  /*3600*/  UMOV UR45, URZ ;  /* 0x000000ff002d7c82 */ /* 0x000fe20008000000 */
[----:B------:R-:W-:Y:S01]  /*3610*/  UMOV UR39, URZ ;  /* 0x000000ff00277c82 */ /* 0x000fe20008000000 */
[----:B---3--:R-:W-:Y:S01]  /*3620*/  ULEA UR41, UR4, UR41, 0x18 ;  /* 0x0000002904297291 */ /* 0x008fe2000f8ec0ff */
[----:B------:R-:W-:Y:S01]  /*3630*/  UMOV UR62, 0x0 ;  /* 0x00000000003e7882 */ /* 0x000fe20000000000 */
[----:B------:R-:W-:-:S02]  /*3640*/  UMOV UR63, 0x4200910 ;  /* 0x04200910003f7882 */ /* 0x000fc40000000000 */
[----:B------:R-:W-:Y:S02]  /*3650*/  UIADD3 UR5, UPT, UPT, UR41, 0x8800, URZ ;  /* 0x0000880029057890 */ /* 0x000fe4000fffe0ff */
[----:B------:R-:W-:Y:S02]  /*3660*/  UIADD3 UR4, UPT, UPT, UR41, 0x18800, URZ ;  /* 0x0001880029047890 */ /* 0x000fe4000fffe0ff */
[----:B----4-:R-:W-:Y:S01]  /*3670*/  UIADD3 UR6, UPT, UPT, UR6, 0x3f, URZ ;  /* 0x0000003f06067890 */ /* 0x010fe2000fffe0ff */
[----:B--2---:R-:W2:Y:S01]  /*3680*/  LDS R0, [UR41+0x140] ;  /* 0x00014029ff007984 */ /* 0x004ea20008000800 */
[----:B------:R-:W-:Y:S02]  /*3690*/  USHF.R.U32.HI UR5, URZ, 0x4, UR5 ;  /* 0x00000004ff057899 */ /* 0x000fe40008011605 */
[----:B------:R-:W-:Y:S02]  /*36a0*/  USHF.R.S32.HI UR47, URZ, 0x1f, UR6 ;  /* 0x0000001fff2f7899 */ /* 0x000fe40008011406 */
[----:B------:R-:W-:-:S02]  /*36b0*/  USHF.R.U32.HI UR4, URZ, 0x4, UR4 ;  /* 0x00000004ff047899 */ /* 0x000fc40008011604 */
[----:B------:R-:W-:Y:S02]  /*36c0*/  ULEA.HI UR47, UR47, UR6, URZ, 0x6 ;  /* 0x000000062f2f7291 */ /* 0x000fe4000f8f30ff */
[----:B------:R-:W-:Y:S02]  /*36d0*/  ULOP3.LUT UR5, UR5, 0x3fff, URZ, 0xc0, !UPT ;  /* 0x00003fff05057892 */ /* 0x000fe4000f8ec0ff */
[----:B------:R-:W-:Y:S02]  /*36e0*/  USHF.R.S32.HI UR47, URZ, 0x6, UR47 ;  /* 0x00000006ff2f7899 */ /* 0x000fe4000801142f */
[----:B------:R-:W-:Y:S02]  /*36f0*/  ULOP3.LUT UR4, UR4, 0x3fff, URZ, 0xc0, !UPT ;  /* 0x00003fff04047892 */ /* 0x000fe4000f8ec0ff */
[----:B------:R-:W-:Y:S01]  /*3700*/  UISETP.LT.AND UP0, UPT, UR47, 0x1, UPT ;  /* 0x000000012f00788c */ /* 0x000fe2000bf01270 */
[----:B------:R-:W-:Y:S01]  /*3710*/  UMOV UR60, 0x0 ;  /* 0x00000000003c7882 */ /* 0x000fe20000000000 */
[----:B------:R-:W-:-:S02]  /*3720*/  UMOV UR61, 0x4200910 ;  /* 0x04200910003d7882 */ /* 0x000fc40000000000 */
[----:B------:R-:W-:Y:S01]  /*3730*/  USEL UR64, UR47, 0x1, !UP0 ;  /* 0x000000012f407887 */ /* 0x000fe2000c000000 */
[----:B------:R-:W-:Y:S01]  /*3740*/  UMOV UR58, 0x0 ;  /* 0x00000000003a7882 */ /* 0x000fe20000000000 */
[----:B------:R-:W-:Y:S01]  /*3750*/  UMOV UR59, 0x4200910 ;  /* 0x04200910003b7882 */ /* 0x000fe20000000000 */
[----:B------:R-:W-:Y:S01]  /*3760*/  UMOV UR56, 0x0 ;  /* 0x0000000000387882 */ /* 0x000fe20000000000 */
[----:B------:R-:W-:Y:S01]  /*3770*/  UMOV UR57, 0x4200910 ;  /* 0x0420091000397882 */ /* 0x000fe20000000000 */
[----:B------:R-:W-:Y:S01]  /*3780*/  UMOV UR54, 0x0 ;  /* 0x0000000000367882 */ /* 0x000fe20000000000 */
[----:B------:R-:W-:Y:S01]  /*3790*/  UMOV UR55, 0x4200910 ;  /* 0x0420091000377882 */ /* 0x000fe20000000000 */
[----:B------:R-:W-:Y:S01]  /*37a0*/  UMOV UR52, 0x0 ;  /* 0x0000000000347882 */ /* 0x000fe20000000000 */
[----:B------:R-:W-:Y:S01]  /*37b0*/  UMOV UR53, 0x4200910 ;  /* 0x0420091000357882 */ /* 0x000fe20000000000 */
[----:B------:R-:W-:Y:S02]  /*37c0*/  ULOP3.LUT UR43, UR5, 0x10000, URZ, 0xfc, !UPT ;  /* 0x00010000052b7892 */ /* 0x000fe4000f8efcff */
[----:B------:R-:W-:-:S02]  /*37d0*/  ULOP3.LUT UR44, UR4, 0x10000, URZ, 0xfc, !UPT ;  /* 0x00010000042c7892 */ /* 0x000fc4000f8efcff */
[----:B------:R-:W-:Y:S02]  /*37e0*/  UIADD3 UR64, UPT, UPT, -UR64, URZ, URZ ;  /* 0x000000ff40407290 */ /* 0x000fe4000fffe1ff */
[----:B-1----:R-:W-:Y:S01]  /*37f0*/  UISETP.GE.AND UP4, UPT, UR7, 0x1, UPT ;  /* 0x000000010700788c */ /* 0x002fe2000bf86270 */
[----:B------:R-:W-:Y:S01]  /*3800*/  UMOV UR50, 0x0 ;  /* 0x0000000000327882 */ /* 0x000fe20000000000 */
[----:B------:R-:W-:Y:S01]  /*3810*/  UMOV UR51, 0x4200910 ;  /* 0x0420091000337882 */ /* 0x000fe20000000000 */
[----:B------:R-:W-:Y:S01]  /*3820*/  UMOV UR48, 0x0 ;  /* 0x0000000000307882 */ /* 0x000fe20000000000 */
[----:B--2---:R-:W-:Y:S01]  /*3830*/  R2UR UR65, R0 ;  /* 0x00000000004172ca */ /* 0x004fe200000e0000 */
[----:B------:R-:W-:-:S14]  /*3840*/  UMOV UR49, 0x4200910 ;  /* 0x0420091000317882 */ /* 0x000fdc0000000000 */
.L_x_70:
[----:B------:R-:W-:Y:S02]  /*3850*/  LEA R0, R10, UR41, 0x3 ;  /* 0x000000290a007c11 */ /* 0x000fe4000f8e18ff */
[----:B------:R-:W-:Y:S02]  /*3860*/  SHF.L.U32 R2, R9, 0x1f, RZ ;  /* 0x0000001f09027819 */ /* 0x000fe400000006ff */
[----:B------:R-:W-:Y:S01]  /*3870*/  PLOP3.LUT P0, PT, PT, PT, UP4, 0x80, 0x8 ;  /* 0x000000000008781c */ /* 0x000fe20003f0f048 */
[----:B------:R-:W-:Y:S01]  /*3880*/  VIADD R3, R0, 0xa0 ;  /* 0x000000a000037836 */ /* 0x000fe20000000000 */
[----:B-1----:R-:W1:Y:S02]  /*3890*/  SYNCS.PHASECHK.TRANS64.TRYWAIT P1, [R0+URZ+0x90], R2 ;  /* 0x00009002000075a7 */ /* 0x002e6400080211ff */
[----:B-1-3--:R-:W-:Y:S09]  /*38a0*/  @!P1 BRA `(.L_x_64) ;  /* 0x0000005000d09947 */ /* 0x00aff20003800000 */
.L_x_157:
[----:B------:R-:W-:Y:S01]  /*38b0*/  LEA R4, R10, UR41, 0x4 ;  /* 0x000000290a047c11 */ /* 0x000fe2000f8e20ff */
[----:B------:R-:W-:Y:S01]  /*38c0*/  @UP4 ULEA UR4, UR39, UR41, 0x3 ;  /* 0x0000002927044291 */ /* 0x000fe2000f8e18ff */
[----:B------:R-:W-:Y:S01]  /*38d0*/  PLOP3.LUT P2, PT, PT, PT, PT, 0x80, 0x8 ;  /* 0x000000000008781c */ /* 0x000fe20003f4f070 */
[----:B------:R-:W-:Y:S01]  /*38e0*/  ULEA UR46, UR45, UR41, 0x3 ;  /* 0x000000292d2e7291 */ /* 0x000fe2000f8e18ff */
[----:B------:R-:W-:Y:S02]  /*38f0*/  PRMT R3, RZ, 0x654, R3 ;  /* 0x00000654ff037816 */ /* 0x000fe40000000003 */
[----:B------:R-:W2:Y:S01]  /*3900*/  LDS.128 R4, [R4+0x120] ;  /* 0x0001200004047984 */ /* 0x000ea20000000c00 */
[----:B-1----:R-:W-:Y:S02]  /*3910*/  @P0 SHF.L.U32 R2, R8, 0x1f, RZ ;  /* 0x0000001f08020819 */ /* 0x002fe400000006ff */
[----:B------:R-:W-:Y:S01]  /*3920*/  SHF.L.U32 R0, R11, 0x1f, RZ ;  /* 0x0000001f0b007819 */ /* 0x000fe200000006ff */
[----:B------:R-:W-:Y:S01]  /*3930*/  @!PT LDS RZ, [RZ] ;  /* 0x00000000fffff984 */ /* 0x000fe20000000800 */
[----:B------:R-:W-:Y:S01]  /*3940*/  @!PT LDS RZ, [RZ] ;  /* 0x00000000fffff984 */ /* 0x000fe20000000800 */
[----:B------:R-:W-:Y:S01]  /*3950*/  @!PT LDS RZ, [RZ] ;  /* 0x00000000fffff984 */ /* 0x000fe20000000800 */
[----:B------:R-:W-:Y:S01]  /*3960*/  @!PT LDS RZ, [RZ] ;  /* 0x00000000fffff984 */ /* 0x000fe20000000800 */
[----:B------:R1:W-:Y:S06]  /*3970*/  MEMBAR.ALL.CTA ;  /* 0x0000000000007992 */ /* 0x0003ec0000008000 */
[----:B-1----:R-:W1:Y:S02]  /*3980*/  FENCE.VIEW.ASYNC.S ;  /* 0x00000000000073c6 */ /* 0x002e640000000000 */
[----:B-1----:R1:W-:Y:S01]  /*3990*/  SYNCS.ARRIVE.TRANS64.RED.A1T0 RZ, [R3+URZ], RZ ;  /* 0x000000ff03ff79a7 */ /* 0x0023e200081004ff */
[----:B------:R1:W3:Y:S01]  /*39a0*/  @P0 SYNCS.PHASECHK.TRANS64.TRYWAIT P2, [UR4], R2 ;  /* 0x00000002ff0005a7 */ /* 0x0002e20008041104 */
[----:B------:R-:W-:Y:S01]  /*39b0*/  ULEA.HI UR4, UR45, UR45, URZ, 0x1 ;  /* 0x0000002d2d047291 */ /* 0x000fe2000f8f08ff */
[----:B--2---:R-:W-:-:S03]  /*39c0*/  LOP3.LUT P1, RZ, R6, 0x1, RZ, 0xc0, !PT ;  /* 0x0000000106ff7812 */ /* 0x004fc6000782c0ff */
[----:B------:R-:W-:Y:S02]  /*39d0*/  USHF.L.U32 UR5, UR4, 0x6, URZ ;  /* 0x0000000604057899 */ /* 0x000fe400080006ff */
[----:B------:R-:W-:Y:S02]  /*39e0*/  ULOP3.LUT UR36, UR4, 0xffe, URZ, 0xc0, !UPT ;  /* 0x00000ffe04247892 */ /* 0x000fe4000f8ec0ff */
[----:B------:R-:W-:Y:S02]  /*39f0*/  ULOP3.LUT UR4, UR5, 0xffffff80, URZ, 0xc0, !UPT ;  /* 0xffffff8005047892 */ /* 0x000fe4000f8ec0ff */
[----:B------:R-:W-:Y:S02]  /*3a00*/  UIADD3 UR36, UPT, UPT, -UR36, UR45, URZ ;  /* 0x0000002d24247290 */ /* 0x000fe4000fffe1ff */
[----:B------:R-:W-:Y:S01]  /*3a10*/  UIADD3 UR4, UPT, UPT, UR65, UR4, URZ ;  /* 0x0000000441047290 */ /* 0x000fe2000fffe0ff */
[----:B------:R-:W2:Y:S03]  /*3a20*/  SYNCS.PHASECHK.TRANS64.TRYWAIT P0, [UR46+0xd0], R0 ;  /* 0x0000d000ff0075a7 */ /* 0x000ea6000800112e */
[----:B------:R-:W-:Y:S01]  /*3a30*/  ULEA UR36, UR36, UR4, 0x14 ;  /* 0x0000000424247291 */ /* 0x000fe2000f8ea0ff */
[----:B-123--:R-:W-:Y:S11]  /*3a40*/  @!P0 BRA `(.L_x_65) ;  /* 0x00000050007c8947 */ /* 0x00eff60003800000 */
.L_x_159:
[----:B------:R-:W-:Y:S01]  /*3a50*/  IADD3 R10, PT, PT, R10, 0x1, RZ ;  /* 0x000000010a0a7810 */ /* 0x000fe20007ffe0ff */
[----:B------:R-:W-:Y:S06]  /*3a60*/  BRA.U !UP4, `(.L_x_66) ;  /* 0x000000050c107547 */ /* 0x000fec000b800000 */
[----:B------:R-:W-:Y:S01]  /*3a70*/  UPLOP3.LUT UP2, UPT, UPT, UPT, UPT, 0x40, 0x4 ;  /* 0x000000000004789c */ /* 0x000fe20003f4e870 */
[----:B------:R-:W-:Y:S01]  /*3a80*/  UMOV UR38, UR64 ;  /* 0x0000004000267c82 */ /* 0x000fe20008000000 */
[----:B------:R-:W-:Y:S01]  /*3a90*/  UMOV UR37, UR47 ;  /* 0x0000002f00257c82 */ /* 0x000fe20008000000 */
[----:B------:R-:W-:-:S08]  /*3aa0*/  UMOV UR5, UR39 ;  /* 0x0000002700057c82 */ /* 0x000fd00008000000 */
.L_x_69:
[----:B------:R-:W-:Y:S02]  /*3ab0*/  UIADD3 UR38, UPT, UPT, UR38, 0x1, URZ ;  /* 0x0000000126267890 */ /* 0x000fe4000fffe0ff */
[----:B------:R-:W-:Y:S02]  /*3ac0*/  ULEA UR7, UR5, UR41, 0x3 ;  /* 0x0000002905077291 */ /* 0x000fe4000f8e18ff */
[----:B------:R-:W-:Y:S01]  /*3ad0*/  UISETP.NE.AND UP3, UPT, UR38, URZ, UPT ;  /* 0x000000ff2600728c */ /* 0x000fe2000bf65270 */
[----:B--23--:R-:W-:Y:S10]  /*3ae0*/  @P2 BRA `(.L_x_67) ;  /* 0x00000000000c2947 */ /* 0x00cff40003800000 */
[----:B-1----:R-:W-:Y:S04]  /*3af0*/  SHF.L.U32 R2, R8, 0x1f, RZ ;  /* 0x0000001f08027819 */ /* 0x002fe800000006ff */
[----:B------:R-:W1:Y:S02]  /*3b00*/  SYNCS.PHASECHK.TRANS64.TRYWAIT P0, [UR7], R2 ;  /* 0x00000002ff0075a7 */ /* 0x000e640008001107 */
[----:B-1----:R-:W-:Y:S05]  /*3b10*/  @!P0 BRA `(.L_x_68) ;  /* 0x0000005000608947 */ /* 0x002fea0003800000 */
.L_x_67:
[----:B------:R-:W-:Y:S01]  /*3b20*/  UISETP.NE.AND UP0, UPT, UR37, 0x1, UPT ;  /* 0x000000012500788c */ /* 0x000fe2000bf05270 */
[----:B------:R-:W-:Y:S01]  /*3b30*/  PLOP3.LUT P2, PT, PT, PT, PT, 0x80, 0x8 ;  /* 0x000000000008781c */ /* 0x000fe20003f4f070 */
[----:B------:R-:W-:Y:S02]  /*3b40*/  UIADD3 UR4, UPT, UPT, UR5, 0x1, URZ ;  /* 0x0000000105047890 */ /* 0x000fe4000fffe0ff */
[----:B------:R-:W-:Y:S02]  /*3b50*/  UIADD3 UR40, UPT, UPT, UR7, 0x20, URZ ;  /* 0x0000002007287890 */ /* 0x000fe4000fffe0ff */
[----:B------:R-:W-:Y:S01]  /*3b60*/  UISETP.NE.AND UP1, UPT, UR4, 0x4, UPT ;  /* 0x000000040400788c */ /* 0x000fe2000bf25270 */
[----:B------:R-:W-:Y:S01]  /*3b70*/  PLOP3.LUT P0, PT, PT, PT, UP0, 0x80, 0x8 ;  /* 0x000000000008781c */ /* 0x000fe20003f0f008 */
[----:B------:R-:W-:Y:S02]  /*3b80*/  UIADD3 UR37, UPT, UPT, UR37, -0x1, URZ ;  /* 0xffffffff25257890 */ /* 0x000fe4000fffe0ff */
[----:B------:R-:W-:Y:S02]  /*3b90*/  USEL UR6, URZ, 0x1, UP1 ;  /* 0x00000001ff067887 */ /* 0x000fe40008800000 */
[----:B------:R-:W-:Y:S01]  /*3ba0*/  USEL UR39, UR4, URZ, UP1 ;  /* 0x000000ff04277287 */ /* 0x000fe20008800000 */
[----:B------:R-:W-:Y:S01]  /*3bb0*/  UMOV UR7, 0x40004040 ;  /* 0x4000404000077882 */ /* 0x000fe20000000000 */
[----:B------:R-:W-:Y:S02]  /*3bc0*/  UMOV UR35, 0x40004040 ;  /* 0x4000404000237882 */ /* 0x000fe40000000000 */
[----:B------:R-:W-:Y:S01]  /*3bd0*/  @UP0 ULEA UR4, UR39, UR41, 0x3 ;  /* 0x0000002927040291 */ /* 0x000fe2000f8e18ff */
[----:B------:R-:W-:Y:S01]  /*3be0*/  LOP3.LUT R8, R8, UR6, RZ, 0x3c, !PT ;  /* 0x0000000608087c12 */ /* 0x000fe2000f8e3cff */
[----:B------:R-:W-:Y:S01]  /*3bf0*/  ULEA UR6, UR5, UR44, 0xb ;  /* 0x0000002c05067291 */ /* 0x000fe2000f8e58ff */
[----:B------:R-:W-:Y:S02]  /*3c00*/  UMOV UR33, 0x40004040 ;  /* 0x4000404000217882 */ /* 0x000fe40000000000 */
[----:B-1----:R-:W-:Y:S01]  /*3c10*/  @P0 SHF.L.U32 R0, R8, 0x1f, RZ ;  /* 0x0000001f08000819 */ /* 0x002fe200000006ff */
[----:B------:R-:W-:Y:S02]  /*3c20*/  UIADD3 UR34, UPT, UPT, UR6, 0x2, URZ ;  /* 0x0000000206227890 */ /* 0x000fe4000fffe0ff */
[----:B------:R-:W-:Y:S01]  /*3c30*/  UIADD3 UR30, UPT, UPT, UR6, 0x4, URZ ;  /* 0x00000004061e7890 */ /* 0x000fe2000fffe0ff */
[----:B------:R2:W3:Y:S01]  /*3c40*/  @P0 SYNCS.PHASECHK.TRANS64.TRYWAIT P2, [UR4], R0 ;  /* 0x00000000ff0005a7 */ /* 0x0004e20008041104 */
[----:B------:R-:W-:Y:S02]  /*3c50*/  ULEA UR4, UR5, UR43, 0xa ;  /* 0x0000002b05047291 */ /* 0x000fe4000f8e50ff */
[----:B------:R-:W-:Y:S02]  /*3c60*/  UIADD3 UR26, UPT, UPT, UR6, 0x6, URZ ;  /* 0x00000006061a7890 */ /* 0x000fe4000fffe0ff */
        /* <DEDUP_REMOVED lines=10> */
[----:B------:R-:W-:Y:S01]  /*3d10*/  UIADD3 UR8, UPT, UPT, UR4, 0x206, URZ ;  /* 0x0000020604087890 */ /* 0x000fe2000fffe0ff */
[----:B------:R-:W-:Y:S01]  /*3d20*/  UMOV UR5, 0x40004040 ;  /* 0x4000404000057882 */ /* 0x000fe20000000000 */
[----:B------:R-:W-:Y:S01]  /*3d30*/  UMOV UR31, 0x40004040 ;  /* 0x40004040001f7882 */ /* 0x000fe20000000000 */
[----:B------:R1:W-:Y:S01]  /*3d40*/  UTCHMMA gdesc[UR4], gdesc[UR6], tmem[UR36], tmem[UR62], idesc[UR63], UP2 ;  /* 0x00ff3e06040075ea */ /* 0x0003e20009000024 */
[----:B------:R-:W-:Y:S01]  /*3d50*/  UPLOP3.LUT UP2, UPT, UPT, UPT, UPT, 0x80, 0x8 ;  /* 0x000000000008789c */ /* 0x000fe20003f4f070 */
[----:B------:R2:W-:Y:S01]  /*3d60*/  UTCHMMA gdesc[UR32], gdesc[UR34], tmem[UR36], tmem[UR60], idesc[UR61], UPT ;  /* 0x00ff3c22200075ea */ /* 0x0005e2000b800024 */
[----:B------:R-:W-:Y:S01]  /*3d70*/  UMOV UR29, 0x40004040 ;  /* 0x40004040001d7882 */ /* 0x000fe20000000000 */
[----:B------:R-:W-:Y:S01]  /*3d80*/  UMOV UR27, 0x40004040 ;  /* 0x40004040001b7882 */ /* 0x000fe20000000000 */
        /* <DEDUP_REMOVED lines=12> */
[----:B------:R-:W-:Y:S01]  /*3e50*/  UMOV UR9, 0x40004040 ;  /* 0x4000404000097882 */ /* 0x000fe20000000000 */
[----:B------:R2:W-:Y:S01]  /*3e60*/  UTCHMMA gdesc[UR12], gdesc[UR14], tmem[UR36], tmem[UR50], idesc[UR51], UPT ;  /* 0x00ff320e0c0075ea */ /* 0x0005e2000b800024 */
[----:B------:R2:W-:Y:S01]  /*3e70*/  UTCHMMA gdesc[UR8], gdesc[UR10], tmem[UR36], tmem[UR48], idesc[UR49], UPT ;  /* 0x00ff300a080075ea */ /* 0x0005e2000b800024 */
[----:B------:R2:W-:Y:S01]  /*3e80*/  UTCBAR.MULTICAST [UR40], URZ, UR42 ;  /* 0x000000ff280073e9 */ /* 0x0005e2000800082a */
[----:B-1----:R-:W-:Y:S01]  /*3e90*/  UMOV UR5, UR39 ;  /* 0x0000002700057c82 */ /* 0x002fe20008000000 */
[----:B------:R-:W-:Y:S05]  /*3ea0*/  BRA.U UP3, `(.L_x_69) ;  /* 0xfffffffd03007547 */ /* 0x000fea000b83ffff */
.L_x_66:
[----:B------:R-:W-:Y:S01]  /*3eb0*/  UIADD3 UR4, UPT, UPT, UR45, 0x1, URZ ;  /* 0x000000012d047890 */ /* 0x000fe2000fffe0ff */
[C---:B------:R-:W-:Y:S01]  /*3ec0*/  ISETP.NE.AND P0, PT, R10.reuse, 0x2, PT ;  /* 0x000000020a00780c */ /* 0x040fe20003f05270 */
[----:B------:R-:W-:Y:S02]  /*3ed0*/  UIADD3 UR5, UPT, UPT, UR46, 0xb0, URZ ;  /* 0x000000b02e057890 */ /* 0x000fe4000fffe0ff */
[----:B------:R-:W-:Y:S01]  /*3ee0*/  UISETP.NE.AND UP0, UPT, UR4, 0x4, UPT ;  /* 0x000000040400788c */ /* 0x000fe2000bf05270 */
[----:B-12---:R-:W-:Y:S02]  /*3ef0*/  SEL R0, RZ, 0x1, P0 ;  /* 0x00000001ff007807 */ /* 0x006fe40000000000 */
[----:B------:R-:W-:Y:S01]  /*3f00*/  SEL R10, R10, RZ, P0 ;  /* 0x000000ff0a0a7207 */ /* 0x000fe20000000000 */
[----:B------:R-:W-:Y:S01]  /*3f10*/  USEL UR6, URZ, 0x1, UP0 ;  /* 0x00000001ff067887 */ /* 0x000fe20008000000 */
[----:B------:R-:W-:Y:S01]  /*3f20*/  LOP3.LUT R9, R9, R0, RZ, 0x3c, !PT ;  /* 0x0000000009097212 */ /* 0x000fe200078e3cff */
[----:B------:R-:W-:Y:S01]  /*3f30*/  USEL UR45, UR4, URZ, UP0 ;  /* 0x000000ff042d7287 */ /* 0x000fe20008000000 */
[----:B------:R1:W-:Y:S03]  /*3f40*/  UTCBAR [UR5], URZ ;  /* 0x000000ff050073e9 */ /* 0x0003e600080000ff */
[----:B------:R-:W-:Y:S01]  /*3f50*/  LOP3.LUT R11, R11, UR6, RZ, 0x3c, !PT ;  /* 0x000000060b0b7c12 */ /* 0x000fe2000f8e3cff */
[----:B------:R-:W-:Y:S07]  /*3f60*/  @P1 BRA `(.L_x_70) ;  /* 0xfffffff800381947 */ /* 0x000fee000383ffff */
[----:B------:R-:W2:Y:S01]  /*3f70*/  S2UR UR8, SR_CgaCtaId ;  /* 0x00000000000879c3 */ /* 0x000ea20000008800 */
[----:B------:R-:W-:Y:S01]  /*3f80*/  ELECT P0, URZ, PT ;  /* 0x0000000000ff782f */ /* 0x000fe20003800000 */
[----:B------:R-:W-:Y:S01]  /*3f90*/  IMAD.MOV.U32 R0, RZ, RZ, 0x1 ;  /* 0x00000001ff007424 */ /* 0x000fe200078e00ff */
[----:B------:R-:W-:Y:S01]  /*3fa0*/  UIADD3 UR41, UPT, UPT, UR41, 0xd0, URZ ;  /* 0x000000d029297890 */ /* 0x000fe2000fffe0ff */
[----:B------:R-:W-:Y:S01]  /*3fb0*/  SHF.L.U32 R2, R11, 0x1f, RZ ;  /* 0x0000001f0b027819 */ /* 0x000fe200000006ff */
[----:B------:R-:W-:-:S03]  /*3fc0*/  UMOV UR4, 0x40 ;  /* 0x0000004000047882 */ /* 0x000fc60000000000 */
[----:B------:R-:W-:Y:S01]  /*3fd0*/  UVIRTCOUNT.DEALLOC.SMPOOL 0x80 ;  /* 0x000000800000784c */ /* 0x000fe20000000000 */
[----:B--2---:R-:W-:Y:S02]  /*3fe0*/  ULEA UR8, UR8, UR4, 0x18 ;  /* 0x0000000408087291 */ /* 0x004fe4000f8ec0ff */
[----:B------:R-:W-:-:S07]  /*3ff0*/  ULEA UR4, UR45, UR41, 0x3 ;  /* 0x000000292d047291 */ /* 0x000fce000f8e18ff */
[----:B------:R2:W-:Y:S02]  /*4000*/  @P0 STS.U8 [UR8+0x1c], R0 ;  /* 0x00001c00ff000988 */ /* 0x0005e40008000008 */
[----:B------:R-:W4:Y:S02]  /*4010*/  SYNCS.PHASECHK.TRANS64.TRYWAIT P0, [UR4], R2 ;  /* 0x00000002ff0075a7 */ /* 0x000f240008001104 */
[----:B--2-4-:R-:W-:Y:S05]  /*4020*/  @!P0 BRA `(.L_x_71) ;  /* 0x0000004c00348947 */ /* 0x014fea0003800000 */
.L_x_162:
[----:B------:R-:W-:-:S04]  /*4030*/  UIADD3 UR4, UPT, UPT, UR45, 0x1, URZ ;  /* 0x000000012d047890 */ /* 0x000fc8000fffe0ff */
[----:B------:R-:W-:-:S04]  /*4040*/  UISETP.NE.AND UP0, UPT, UR4, 0x4, UPT ;  /* 0x000000040400788c */ /* 0x000fc8000bf05270 */
[----:B------:R-:W-:Y:S02]  /*4050*/  USEL UR6, URZ, 0x1, UP0 ;  /* 0x00000001ff067887 */ /* 0x000fe40008000000 */
[----:B------:R-:W-:-:S04]  /*4060*/  USEL UR4, UR4, URZ, UP0 ;  /* 0x000000ff04047287 */ /* 0x000fc80008000000 */
[----:B-1----:R-:W-:Y:S01]  /*4070*/  ULEA UR5, UR4, UR41, 0x3 ;  /* 0x0000002904057291 */ /* 0x002fe2000f8e18ff */
[----:B--2---:R-:W-:-:S04]  /*4080*/  LOP3.LUT R2, R11, UR6, RZ, 0x3c, !PT ;  /* 0x000000060b027c12 */ /* 0x004fc8000f8e3cff */
[----:B------:R-:W-:-:S04]  /*4090*/  SHF.L.U32 R3, R2, 0x1f, RZ ;  /* 0x0000001f02037819 */ /* 0x000fc800000006ff */
[----:B------:R-:W1:Y:S02]  /*40a0*/  SYNCS.PHASECHK.TRANS64.TRYWAIT P0, [UR5], R3 ;  /* 0x00000003ff0075a7 */ /* 0x000e640008001105 */
[----:B-1----:R-:W-:Y:S05]  /*40b0*/  @!P0 BRA `(.L_x_72) ;  /* 0x0000004c00288947 */ /* 0x002fea0003800000 */
.L_x_164:
        /* <DEDUP_REMOVED lines=9> */
.L_x_166:
[----:B------:R-:W-:-:S04]  /*4150*/  UIADD3 UR4, UPT, UPT, UR4, 0x1, URZ ;  /* 0x0000000104047890 */ /* 0x000fc8000fffe0ff */
[----:B------:R-:W-:-:S04]  /*4160*/  UISETP.NE.AND UP0, UPT, UR4, 0x4, UPT ;  /* 0x000000040400788c */ /* 0x000fc8000bf05270 */
[----:B------:R-:W-:Y:S02]  /*4170*/  USEL UR5, URZ, 0x1, UP0 ;  /* 0x00000001ff057887 */ /* 0x000fe40008000000 */
[----:B------:R-:W-:-:S04]  /*4180*/  USEL UR4, UR4, URZ, UP0 ;  /* 0x000000ff04047287 */ /* 0x000fc80008000000 */
[----:B------:R-:W-:Y:S01]  /*4190*/  ULEA UR4, UR4, UR41, 0x3 ;  /* 0x0000002904047291 */ /* 0x000fe2000f8e18ff */
[----:B------:R-:W-:-:S04]  /*41a0*/  LOP3.LUT R2, R2, UR5, RZ, 0x3c, !PT ;  /* 0x0000000502027c12 */ /* 0x000fc8000f8e3cff */
[----:B------:R-:W-:-:S04]  /*41b0*/  SHF.L.U32 R2, R2, 0x1f, RZ ;  /* 0x0000001f02027819 */ /* 0x000fc800000006ff */
[----:B------:R-:W2:Y:S02]  /*41c0*/  SYNCS.PHASECHK.TRANS64.TRYWAIT P0, [UR4], R2 ;  /* 0x00000002ff0075a7 */ /* 0x000ea40008001104 */
[----:B--2---:R-:W-:Y:S05]  /*41d0*/  @!P0 BRA `(.L_x_74) ;  /* 0x0000004c00108947 */ /* 0x004fea0003800000 */
.L_x_168:
[----:B------:R-:W-:Y:S01]  /*41e0*/  NOP ;  /* 0x0000000000007918 */ /* 0x000fe20000000000 */
[----:B-1----:R-:W1:Y:S01]  /*41f0*/  LDS R0, [UR8+0x14] ;  /* 0x00001408ff007984 */ /* 0x002e620008000800 */
[----:B------:R-:W-:Y:S01]  /*4200*/  ULOP3.LUT UR4, UR65, 0xffff, URZ, 0xc0, !UPT ;  /* 0x0000ffff41047892 */ /* 0x000fe2000f8ec0ff */
[----:B------:R-:W-:Y:S01]  /*4210*/  UMOV UR5, 0xffff ;  /* 0x0000ffff00057882 */ /* 0x000fe20000000000 */
[----:B------:R-:W-:Y:S02]  /*4220*/  UMOV UR6, 0x1 ;  /* 0x0000000100067882 */ /* 0x000fe40000000000 */
[----:B------:R-:W-:-:S04]  /*4230*/  USHF.R.U32.HI UR4, URZ, 0x5, UR4 ;  /* 0x00000005ff047899 */ /* 0x000fc80008011604 */
[----:B------:R-:W-:Y:S02]  /*4240*/  USHF.L.U32 UR5, UR5, UR4, URZ ;  /* 0x0000000405057299 */ /* 0x000fe400080006ff */
[----:B------:R-:W-:-:S04]  /*4250*/  USHF.L.U32 UR4, UR6, UR4, URZ ;  /* 0x0000000406047299 */ /* 0x000fc800080006ff */
[----:B-1----:R-:W-:-:S04]  /*4260*/  LOP3.LUT R0, R0, UR5, RZ, 0xc0, !PT ;  /* 0x0000000500007c12 */ /* 0x002fc8000f8ec0ff */
[----:B------:R-:W-:-:S13]  /*4270*/  ISETP.NE.AND P0, PT, R0, UR5, PT ;  /* 0x0000000500007c0c */ /* 0x000fda000bf05270 */
[----:B------:R-:W-:Y:S05]  /*4280*/  @P0 BRA `(.L_x_75) ;  /* 0x0000000000580947 */ /* 0x000fea0003800000 */
[----:B------:R-:W1:Y:S02]  /*4290*/  LDS R0, [UR8+0x18] ;  /* 0x00001808ff007984 */ /* 0x000e640008000800 */
[----:B-1----:R-:W-:-:S04]  /*42a0*/  LOP3.LUT R0, R0, UR4, RZ, 0xc0, !PT ;  /* 0x0000000400007c12 */ /* 0x002fc8000f8ec0ff */
[----:B------:R-:W-:-:S13]  /*42b0*/  ISETP.NE.AND P0, PT, R0, UR4, PT ;  /* 0x0000000400007c0c */ /* 0x000fda000bf05270 */
[----:B------:R-:W-:Y:S05]  /*42c0*/  @P0 BRA `(.L_x_76) ;  /* 0x00000000003c0947 */ /* 0x000fea0003800000 */
[----:B------:R-:W1:Y:S01]  /*42d0*/  S2R R2, SR_LANEID ;  /* 0x0000000000027919 */ /* 0x000e620000000000 */
[----:B------:R-:W-:-:S06]  /*42e0*/  ULOP3.LUT UR5, URZ, UR5, URZ, 0x33, !UPT ;  /* 0x00000005ff057292 */ /* 0x000fcc000f8e33ff */
[----:B------:R-:W-:-:S04]  /*42f0*/  IMAD.U32 R0, RZ, RZ, UR5 ;  /* 0x00000005ff007e24 */ /* 0x000fc8000f8e00ff */
[----:B------:R2:W4:Y:S02]  /*4300*/  REDUX UR7, R0 ;  /* 0x00000000000773c4 */ /* 0x0005240000000000 */
[----:B------:R1:W-:Y:S01]  /*4310*/  UTCATOMSWS.AND URZ, UR5 ;  /* 0x0000000500ff79e3 */ /* 0x0003e20008000000 */
[----:B--2---:R-:W-:Y:S01]  /*4320*/  LOP3.LUT R0, RZ, UR4, RZ, 0x33, !PT ;  /* 0x00000004ff007c12 */ /* 0x004fe2000f8e33ff */
[----:B------:R-:W-:Y:S02]  /*4330*/  VOTEU.ANY UR4, UPT, PT ;  /* 0x0000000000047886 */ /* 0x000fe400038e0100 */
[----:B------:R-:W-:Y:S02]  /*4340*/  UFLO.U32 UR4, UR4 ;  /* 0x00000004000472bd */ /* 0x000fe400080e0000 */
[----:B------:R-:W2:Y:S04]  /*4350*/  REDUX UR6, R0 ;  /* 0x00000000000673c4 */ /* 0x000ea80000000000 */
[----:B-1----:R-:W-:-:S02]  /*4360*/  ISETP.EQ.U32.AND P0, PT, R2, UR4, PT ;  /* 0x0000000402007c0c */ /* 0x002fc4000bf02070 */
[----:B----4-:R-:W-:-:S11]  /*4370*/  MOV R2, UR7 ;  /* 0x0000000700027c02 */ /* 0x010fd60008000f00 */
[----:B------:R1:W-:Y:S01]  /*4380*/  @P0 ATOMS.AND RZ, [UR8+0x14], R2 ;  /* 0x00001402ffff098c */ /* 0x0003e2000a800008 */
[----:B--2---:R-:W-:-:S05]  /*4390*/  IMAD.U32 R0, RZ, RZ, UR6 ;  /* 0x00000006ff007e24 */ /* 0x004fca000f8e00ff */
[----:B------:R1:W-:Y:S01]  /*43a0*/  @P0 ATOMS.AND RZ, [UR8+0x18], R0 ;  /* 0x00001800ffff098c */ /* 0x0003e2000a800008 */
[----:B------:R-:W-:Y:S05]  /*43b0*/  BRA `(.L_x_77) ;  /* 0x0000000000147947 */ /* 0x000fea0003800000 */
.L_x_76:
[----:B------:R-:W-:Y:S02]  /*43c0*/  MOV R2, 0x43e0 ;  /* 0x000043e000027802 */ /* 0x000fe40000000f00 */
[----:B---3-5:R-:W-:Y:S05]  /*43d0*/  CALL.REL.NOINC `($__internal_0_$__cuda_sm10x_tcgen05_guardrail_trap_col_being_dealloced_not_returned_by_alloc) ;  /* 0x0000004c00f87944 */ /* 0x028fea0003c00000 */
[----:B------:R-:W-:Y:S05]  /*43e0*/  BRA `(.L_x_77) ;  /* 0x0000000000087947 */ /* 0x000fea0003800000 */
.L_x_75:
[----:B------:R-:W-:Y:S02]  /*43f0*/  MOV R2, 0x4410 ;  /* 0x0000441000027802 */ /* 0x000fe40000000f00 */
[----:B---3-5:R-:W-:Y:S05]  /*4400*/  CALL.REL.NOINC `($__internal_2_$__cuda_sm10x_tcgen05_guardrail_trap_unallocated_columns_being_dealloced) ;  /* 0x0000005000047944 */ /* 0x028fea0003c00000 */
.L_x_77:
[----:B------:R-:W-:Y:S01]  /*4410*/  NOP ;  /* 0x0000000000007918 */ /* 0x000fe20000000000 */
[----:B------:R-:W-:Y:S05]  /*4420*/  EXIT ;  /* 0x000000000000794d */ /* 0x000fea0003800000 */
.L_x_59:
[----:B------:R-:W-:-:S09]  /*4430*/  UISETP.NE.OR UP0, UPT, UR17, 0x3, !UP4 ;  /* 0x000000031100788c */ /* 0x000fd2000e705670 */
[----:B------:R-:W-:Y:S05]  /*4440*/  BRA.U UP0, `(.L_x_78) ;  /* 0x0000001100547547 */ /* 0x000fea000b800000 */
[----:B------:R-:W2:Y:S01]  /*4450*/  LDCU UR31, c[0x0][0x370] ;  /* 0x00006e00ff1f77ac */ /* 0x000ea20008000800 */
[----:B------:R-:W3:Y:S01]  /*4460*/  LDC.64 R16, c[0x0][0x348] ;  /* 0x0000d200ff107b82 */ /* 0x000ee20000000a00 */
[----:B------:R-:W-:Y:S02]  /*4470*/  HFMA2 R13, -RZ, RZ, 0, 0 ;  /* 0x00000000ff0d7431 */ /* 0x000fe400000001ff */
[----:B------:R-:W-:Y:S01]  /*4480*/  IMAD.MOV.U32 R15, RZ, RZ, 0x1 ;  /* 0x00000001ff0f7424 */ /* 0x000fe200078e00ff */
[----:B------:R-:W2:Y:S01]  /*4490*/  LDCU.128 UR44, c[0x0][0xb10] ;  /* 0x00016200ff2c77ac */ /* 0x000ea20008000c00 */
[----:B------:R-:W-:Y:S01]  /*44a0*/  IMAD.MOV.U32 R14, RZ, RZ, RZ ;  /* 0x000000ffff0e7224 */ /* 0x000fe200078e00ff */
[----:B------:R-:W-:Y:S01]  /*44b0*/  MOV R7, 0x2000 ;  /* 0x0000200000077802 */ /* 0x000fe20000000f00 */
[----:B------:R-:W4:Y:S01]  /*44c0*/  LDCU UR30, c[0x0][0x374] ;  /* 0x00006e80ff1e77ac */ /* 0x000f220008000800 */
[----:B------:R-:W1:Y:S01]  /*44d0*/  LDC.64 R2, c[0x0][0x888] ;  /* 0x00022200ff027b82 */ /* 0x000e620000000a00 */
[----:B------:R-:W4:Y:S01]  /*44e0*/  LDCU UR15, c[0x0][0xb0c] ;  /* 0x00016180ff0f77ac */ /* 0x000f220008000800 */
[----:B------:R-:W3:Y:S06]  /*44f0*/  LDCU UR41, c[0x0][0xb20] ;  /* 0x00016400ff2977ac */ /* 0x000eec0008000800 */
[----:B------:R-:W1:Y:S01]  /*4500*/  LDC.64 R4, c[0x0][0x890] ;  /* 0x00022400ff047b82 */ /* 0x000e620000000a00 */
[----:B------:R-:W3:Y:S01]  /*4510*/  LDCU UR4, c[0x0][0xb30] ;  /* 0x00016600ff0477ac */ /* 0x000ee20008000800 */
[----:B------:R-:W-:Y:S01]  /*4520*/  UMOV UR21, 0x400 ;  /* 0x0000040000157882 */ /* 0x000fe20000000000 */
[----:B--2---:R-:W-:-:S02]  /*4530*/  UIMAD.WIDE.U32 UR6, UR31, UR44, URZ ;  /* 0x0000002c1f0672a5 */ /* 0x004fc4000f8e00ff */
[----:B----4-:R-:W-:Y:S02]  /*4540*/  UIMAD.WIDE.U32 UR8, UR30, UR47, URZ ;  /* 0x0000002f1e0872a5 */ /* 0x010fe4000f8e00ff */
[----:B------:R-:W-:Y:S02]  /*4550*/  ULEA UR21, UR52, UR21, 0x18 ;  /* 0x0000001534157291 */ /* 0x000fe4000f8ec0ff */
[----:B------:R-:W-:Y:S02]  /*4560*/  UPLOP3.LUT UP3, UPT, UPT, UPT, UPT, 0x40, 0x4 ;  /* 0x000000000004789c */ /* 0x000fe40003f6e870 */
[----:B------:R-:W-:Y:S01]  /*4570*/  UIADD3 UR37, UPT, UPT, UR21, 0x58, URZ ;  /* 0x0000005815257890 */ /* 0x000fe2000fffe0ff */
[----:B------:R-:W-:Y:S01]  /*4580*/  UMOV UR6, UR7 ;  /* 0x0000000700067c82 */ /* 0x000fe20008000000 */
[----:B------:R-:W-:Y:S01]  /*4590*/  UMOV UR38, UR9 ;  /* 0x0000000900267c82 */ /* 0x000fe20008000000 */
[----:B------:R-:W-:Y:S02]  /*45a0*/  UISETP.GE.AND UP0, UPT, UR42, 0x1, UPT ;  /* 0x000000012a00788c */ /* 0x000fe4000bf06270 */
[----:B------:R-:W-:Y:S01]  /*45b0*/  UISETP.NE.AND UP4, UPT, UR42, 0x1, UPT ;  /* 0x000000012a00788c */ /* 0x000fe2000bf85270 */
[----:B------:R-:W2:Y:S01]  /*45c0*/  LDCU.64 UR22, c[0x0][0xb28] ;  /* 0x00016500ff1677ac */ /* 0x000ea20008000a00 */
[----:B------:R-:W-:-:S02]  /*45d0*/  UISETP.NE.AND UP6, UPT, UR15, 0x1, UPT ;  /* 0x000000010f00788c */ /* 0x000fc4000bfc5270 */
[----:B------:R-:W-:Y:S02]  /*45e0*/  UISETP.NE.AND UP5, UPT, UR46, 0x1, UPT ;  /* 0x000000012e00788c */ /* 0x000fe4000bfa5270 */
[----:B------:R-:W-:Y:S02]  /*45f0*/  UIADD3 UR33, UPT, UPT, UR21, 0x40, URZ ;  /* 0x0000004015217890 */ /* 0x000fe4000fffe0ff */
[----:B------:R-:W-:Y:S02]  /*4600*/  UIADD3 UR25, UPT, UPT, UR21, 0x48, URZ ;  /* 0x0000004815197890 */ /* 0x000fe4000fffe0ff */
[----:B------:R-:W-:Y:S02]  /*4610*/  UIADD3 UR17, UPT, UPT, UR21, 0x50, URZ ;  /* 0x0000005015117890 */ /* 0x000fe4000fffe0ff */
[----:B------:R-:W-:Y:S02]  /*4620*/  UPRMT UR37, UR52, 0x654, UR37 ;  /* 0x0000065434257896 */ /* 0x000fe40008000025 */
[----:B------:R-:W-:-:S02]  /*4630*/  USHF.R.U32.HI UR39, URZ, UR45, UR6 ;  /* 0x0000002dff277299 */ /* 0x000fc40008011606 */
[----:B---3--:R-:W-:Y:S02]  /*4640*/  USHF.R.U32.HI UR38, URZ, UR41, UR38 ;  /* 0x00000029ff267299 */ /* 0x008fe40008011626 */
[----:B------:R-:W-:-:S11]  /*4650*/  UISETP.NE.AND UP2, UPT, UR4, 0x1, UPT ;  /* 0x000000010400788c */ /* 0x000fd6000bf45270 */
.L_x_89:
[C---:B------:R-:W-:Y:S02]  /*4660*/  LEA R12, R14.reuse, UR21, 0x3 ;  /* 0x000000150e0c7c11 */ /* 0x040fe4000f8e18ff */
[----:B------:R-:W-:Y:S02]  /*4670*/  SHF.L.U32 R0, R13, 0x1f, RZ ;  /* 0x0000001f0d007819 */ /* 0x000fe400000006ff */
[----:B------:R-:W-:Y:S02]  /*4680*/  LEA R8, R14, UR21, 0x4 ;  /* 0x000000150e087c11 */ /* 0x000fe4000f8e20ff */
[----:B---3--:R-:W3:Y:S02]  /*4690*/  SYNCS.PHASECHK.TRANS64.TRYWAIT P0, [R12+URZ+0x90], R0 ;  /* 0x000090000c0075a7 */ /* 0x008ee400080011ff */
[----:B---3--:R-:W-:Y:S05]  /*46a0*/  @!P0 BRA `(.L_x_79) ;  /* 0x0000004400f48947 */ /* 0x008fea0003800000 */
.L_x_169:
        /* <DEDUP_REMOVED lines=8> */
[----:B----4-:R-:W-:Y:S11]  /*4730*/  LOP3.LUT P0, RZ, R10, 0x1, RZ, 0xc0, !PT ;  /* 0x000000010aff7812 */ /* 0x010ff6000780c0ff */
[----:B------:R-:W-:Y:S02]  /*4740*/  @!UPT UIADD3 URZ, UPT, UPT, URZ, URZ, URZ ;  /* 0x000000fffffff290 */ /* 0x000fe4000fffe0ff */
[----:B-1----:R-:W-:Y:S01]  /*4750*/  VOTEU.ANY UP1, P0 ;  /* 0x0000000000ff7886 */ /* 0x002fe20000020100 */
[----:B------:R-:W-:Y:S11]  /*4760*/  PLOP3.LUT P0, PT, PT, PT, UP1, 0x80, 0x8 ;  /* 0x000000000008781c */ /* 0x000ff60003f0f018 */
[----:B------:R-:W-:Y:S02]  /*4770*/  @!UPT UIADD3 URZ, UPT, UPT, URZ, URZ, URZ ;  /* 0x000000fffffff290 */ /* 0x000fe4000fffe0ff */
[----:B---3--:R-:W-:Y:S02]  /*4780*/  @P0 SHF.R.U32.HI R0, RZ, 0x10, R9 ;  /* 0x00000010ff000819 */ /* 0x008fe40000011609 */
[----:B------:R-:W-:Y:S02]  /*4790*/  @P0 MOV R6, R8 ;  /* 0x0000000800060202 */ /* 0x000fe40000000f00 */
[----:B------:R-:W-:Y:S01]  /*47a0*/  @P0 R2UR UR4, R0 ;  /* 0x00000000000402ca */ /* 0x000fe200000e0000 */
[----:B------:R-:W-:Y:S01]  /*47b0*/  VIADD R0, R12, 0xa0 ;  /* 0x000000a00c007836 */ /* 0x000fe20000000000 */
[----:B------:R-:W-:Y:S02]  /*47c0*/  @P0 LOP3.LUT R8, R9, 0xffff, RZ, 0xc0, !PT ;  /* 0x0000ffff09080812 */ /* 0x000fe400078ec0ff */
[----:B------:R-:W-:Y:S02]  /*47d0*/  @P0 R2UR UR6, R6 ;  /* 0x00000000060602ca */ /* 0x000fe400000e0000 */
[----:B------:R-:W-:Y:S02]  /*47e0*/  PRMT R0, RZ, 0x654, R0 ;  /* 0x00000654ff007816 */ /* 0x000fe40000000000 */
[----:B------:R-:W-:Y:S02]  /*47f0*/  @P0 R2UR UR5, R8 ;  /* 0x00000000080502ca */ /* 0x000fe400000e0000 */
[----:B------:R1:W-:Y:S03]  /*4800*/  SYNCS.ARRIVE.TRANS64.RED.A1T0 RZ, [R0+URZ], RZ ;  /* 0x000000ff00ff79a7 */ /* 0x0003e600081004ff */
[----:B------:R-:W-:Y:S04]  /*4810*/  @UP1 UMOV UR29, UR4 ;  /* 0x00000004001d1c82 */ /* 0x000fe80008000000 */
[----:B------:R-:W-:Y:S04]  /*4820*/  @UP1 UMOV UR14, UR6 ;  /* 0x00000006000e1c82 */ /* 0x000fe80008000000 */
[----:B------:R-:W-:Y:S01]  /*4830*/  @UP1 UMOV UR13, UR5 ;  /* 0x00000005000d1c82 */ /* 0x000fe20008000000 */
[----:B------:R-:W-:Y:S05]  /*4840*/  BRA.U !UP0, `(.L_x_80) ;  /* 0x0000000108a47547 */ /* 0x000fea000b800000 */
[----:B------:R-:W-:Y:S02]  /*4850*/  UIMAD.WIDE.U32 UR18, UR13, UR47, URZ ;  /* 0x0000002f0d1272a5 */ /* 0x000fe4000f8e00ff */
[----:B------:R-:W-:Y:S02]  /*4860*/  UIMAD.WIDE.U32 UR26, UR14, UR44, URZ ;  /* 0x0000002c0e1a72a5 */ /* 0x000fe4000f8e00ff */
[----:B------:R-:W-:Y:S02]  /*4870*/  USEL UR4, UR30, UR38, !UP5 ;  /* 0x000000261e047287 */ /* 0x000fe4000e800000 */
[----:B------:R-:W-:Y:S02]  /*4880*/  USEL UR7, UR31, UR39, !UP6 ;  /* 0x000000271f077287 */ /* 0x000fe4000f000000 */
[----:B--2---:R-:W-:Y:S02]  /*4890*/  UIMAD.WIDE.U32 UR8, UR4, UR22, URZ ;  /* 0x00000016040872a5 */ /* 0x004fe4000f8e00ff */
[----:B------:R-:W-:Y:S01]  /*48a0*/  UIMAD.WIDE.U32 UR10, UR7, UR22, URZ ;  /* 0x00000016070a72a5 */ /* 0x000fe2000f8e00ff */
[----:B------:R-:W-:Y:S02]  /*48b0*/  UMOV UR5, UR19 ;  /* 0x0000001300057c82 */ /* 0x000fe40008000000 */
[----:B------:R-:W-:Y:S03]  /*48c0*/  USHF.R.U32.HI UR6, URZ, UR41, UR5 ;  /* 0x00000029ff067299 */ /* 0x000fe60008011605 */
[----:B------:R-:W-:Y:S01]  /*48d0*/  UMOV UR5, UR27 ;  /* 0x0000001b00057c82 */ /* 0x000fe20008000000 */
[----:B------:R-:W-:Y:S02]  /*48e0*/  USEL UR6, UR13, UR6, !UP5 ;  /* 0x000000060d067287 */ /* 0x000fe4000e800000 */
[----:B------:R-:W-:Y:S03]  /*48f0*/  USHF.R.U32.HI UR12, URZ, UR45, UR5 ;  /* 0x0000002dff0c7299 */ /* 0x000fe60008011605 */
[----:B------:R-:W-:Y:S02]  /*4900*/  UMOV UR5, UR9 ;  /* 0x0000000900057c82 */ /* 0x000fe40008000000 */
[----:B------:R-:W-:Y:S03]  /*4910*/  @UP4 USHF.R.U32.HI UR4, URZ, UR23, UR5 ;  /* 0x00000017ff044299 */ /* 0x000fe60008011605 */
[----:B------:R-:W-:Y:S01]  /*4920*/  UMOV UR5, UR11 ;  /* 0x0000000b00057c82 */ /* 0x000fe20008000000 */
[----:B------:R-:W-:Y:S02]  /*4930*/  UIMAD UR4, UR42, UR4, URZ ;  /* 0x000000042a0472a4 */ /* 0x000fe4000f8e02ff */
[----:B------:R-:W-:Y:S02]  /*4940*/  @UP4 USHF.R.U32.HI UR7, URZ, UR23, UR5 ;  /* 0x00000017ff074299 */ /* 0x000fe40008011605 */
[----:B------:R-:W-:Y:S02]  /*4950*/  UIMAD.WIDE.U32 UR10, UR6, UR22, URZ ;  /* 0x00000016060a72a5 */ /* 0x000fe4000f8e00ff */
[----:B------:R-:W-:Y:S02]  /*4960*/  USEL UR5, UR14, UR12, !UP6 ;  /* 0x0000000c0e057287 */ /* 0x000fe4000f000000 */
[----:B------:R-:W-:Y:S02]  /*4970*/  UIMAD UR8, UR42, UR7, URZ ;  /* 0x000000072a0872a4 */ /* 0x000fe4000f8e02ff */
[----:B------:R-:W-:Y:S03]  /*4980*/  UISETP.GE.AND UP0, UPT, UR6, UR4, UPT ;  /* 0x000000040600728c */ /* 0x000fe6000bf06270 */
[----:B------:R-:W-:Y:S01]  /*4990*/  UMOV UR4, UR11 ;  /* 0x0000000b00047c82 */ /* 0x000fe20008000000 */
[----:B------:R-:W-:Y:S02]  /*49a0*/  UISETP.GE.OR UP0, UPT, UR5, UR8, UP0 ;  /* 0x000000080500728c */ /* 0x000fe40008706670 */
[----:B------:R-:W-:Y:S02]  /*49b0*/  USHF.R.U32.HI UR4, URZ, UR23, UR4 ;  /* 0x00000017ff047299 */ /* 0x000fe40008011604 */
[----:B------:R-:W-:Y:S02]  /*49c0*/  UIMAD.WIDE.U32 UR8, UR5, UR22, URZ ;  /* 0x00000016050872a5 */ /* 0x000fe4000f8e00ff */
[----:B------:R-:W-:Y:S04]  /*49d0*/  USEL UR10, UR6, UR4, !UP4 ;  /* 0x00000004060a7287 */ /* 0x000fe8000e000000 */
[----:B------:R-:W-:Y:S01]  /*49e0*/  UIADD3 UR11, UPT, UPT, -UR10, URZ, URZ ;  /* 0x000000ff0a0b7290 */ /* 0x000fe2000fffe1ff */
[----:B------:R-:W-:Y:S02]  /*49f0*/  @!UP0 UMOV UR4, UR9 ;  /* 0x0000000900048c82 */ /* 0x000fe40008000000 */
[----:B------:R-:W-:Y:S02]  /*4a00*/  @!UP0 USHF.R.U32.HI UR4, URZ, UR23, UR4 ;  /* 0x00000017ff048299 */ /* 0x000fe40008011604 */
[----:B------:R-:W-:Y:S02]  /*4a10*/  UIMAD UR8, UR42, UR11, UR6 ;  /* 0x0000000b2a0872a4 */ /* 0x000fe4000f8e0206 */
[----:B------:R-:W-:Y:S04]  /*4a20*/  @!UP0 USEL UR4, UR5, UR4, !UP4 ;  /* 0x0000000405048287 */ /* 0x000fe8000e000000 */
[----:B------:R-:W-:Y:S02]  /*4a30*/  @!UP0 UIMAD UR8, UR7, UR8, UR4 ;  /* 0x00000008070882a4 */ /* 0x000fe4000f8e0204 */
[----:B------:R-:W-:Y:S02]  /*4a40*/  @!UP0 UIADD3 UR9, UPT, UPT, UR10, -UR4, URZ ;  /* 0x800000040a098290 */ /* 0x000fe4000fffe0ff */
[----:B------:R-:W-:Y:S02]  /*4a50*/  UIADD3 UR4, UPT, UPT, -UR5, URZ, URZ ;  /* 0x000000ff05047290 */ /* 0x000fe4000fffe1ff */
[----:B------:R-:W-:Y:S02]  /*4a60*/  UIADD3 UR7, UPT, UPT, -UR6, URZ, URZ ;  /* 0x000000ff06077290 */ /* 0x000fe4000fffe1ff */
[----:B------:R-:W-:Y:S02]  /*4a70*/  @!UP0 UIMAD UR6, UR9, UR42, UR5 ;  /* 0x0000002a090682a4 */ /* 0x000fe4000f8e0205 */
[----:B------:R-:W-:Y:S02]  /*4a80*/  UIMAD UR14, UR15, UR4, UR14 ;  /* 0x000000040f0e72a4 */ /* 0x000fe4000f8e020e */
[----:B------:R-:W-:Y:S01]  /*4a90*/  UIMAD UR13, UR46, UR7, UR13 ;  /* 0x000000072e0d72a4 */ /* 0x000fe2000f8e020d */
[----:B------:R-:W-:Y:S02]  /*4aa0*/  @!UP0 UMOV UR5, UR8 ;  /* 0x0000000800058c82 */ /* 0x000fe40008000000 */
[----:B------:R-:W-:Y:S02]  /*4ab0*/  UIMAD UR14, UR5, UR15, UR14 ;  /* 0x0000000f050e72a4 */ /* 0x000fe4000f8e020e */
[----:B------:R-:W-:Y:S11]  /*4ac0*/  UIMAD UR13, UR6, UR46, UR13 ;  /* 0x0000002e060d72a4 */ /* 0x000ff6000f8e020d */
[----:B------:R-:W-:Y:S01]  /*4ad0*/  @!UPT UIADD3 URZ, UPT, UPT, URZ, URZ, URZ ;  /* 0x000000fffffff290 */ /* 0x000fe2000fffe0ff */
.L_x_80:
[----:B------:R-:W3:Y:S01]  /*4ae0*/  @!UP2 LDCU.128 UR8, c[0x0][0xb10] ;  /* 0x00016200ff08a7ac */ /* 0x000ee20008000c00 */
[C---:B------:R-:W-:Y:S02]  /*4af0*/  ISETP.NE.U32.AND P1, PT, R4.reuse, RZ, PT ;  /* 0x000000ff0400720c */ /* 0x040fe40003f25070 */
[----:B------:R-:W-:Y:S02]  /*4b00*/  ISETP.NE.U32.AND P0, PT, R4, RZ, PT ;  /* 0x000000ff0400720c */ /* 0x000fe40003f05070 */
[C---:B------:R-:W-:Y:S02]  /*4b10*/  ISETP.NE.AND.EX P1, PT, R5.reuse, RZ, PT, P1 ;  /* 0x000000ff0500720c */ /* 0x040fe40003f25310 */
[----:B------:R-:W-:Y:S01]  /*4b20*/  ISETP.NE.AND.EX P0, PT, R5, RZ, PT, P0 ;  /* 0x000000ff0500720c */ /* 0x000fe20003f05300 */
[----:B------:R-:W4:Y:S01]  /*4b30*/  @!UP2 LDCU UR5, c[0x0][0xb0c] ;  /* 0x00016180ff05a7ac */ /* 0x000f220008000800 */
[----:B------:R-:W-:Y:S01]  /*4b40*/  SHF.L.U32 R9, R15, 0x1f, RZ ;  /* 0x0000001f0f097819 */ /* 0x000fe200000006ff */
[----:B------:R-:W-:Y:S02]  /*4b50*/  USHF.L.U32 UR35, UR16, 0x6, URZ ;  /* 0x0000000610237899 */ /* 0x000fe400080006ff */
[----:B------:R-:W-:Y:S02]  /*4b60*/  USHF.L.U32 UR34, UR20, 0x7, URZ ;  /* 0x0000000714227899 */ /* 0x000fe400080006ff */
[----:B---3--:R-:W-:Y:S07]  /*4b70*/  UIMAD.WIDE.U32 UR6, UR14, UR8, URZ ;  /* 0x000000080e0672a5 */ /* 0x008fee000f8e00ff */
[----:B------:R-:W-:Y:S01]  /*4b80*/  @!UP2 UMOV UR4, UR7 ;  /* 0x000000070004ac82 */ /* 0x000fe20008000000 */
[----:B----4-:R-:W-:Y:S02]  /*4b90*/  @!UP2 UISETP.NE.AND UP0, UPT, UR5, 0x1, UPT ;  /* 0x000000010500a88c */ /* 0x010fe4000bf05270 */
[----:B------:R-:W-:Y:S02]  /*4ba0*/  @!UP2 USHF.R.U32.HI UR4, URZ, UR9, UR4 ;  /* 0x00000009ff04a299 */ /* 0x000fe40008011604 */
[----:B------:R-:W-:Y:S02]  /*4bb0*/  UIMAD.WIDE.U32 UR6, UR13, UR11, URZ ;  /* 0x0000000b0d0672a5 */ /* 0x000fe4000f8e00ff */
[----:B------:R-:W-:Y:S02]  /*4bc0*/  @!UP2 USEL UR8, UR14, UR4, !UP0 ;  /* 0x000000040e08a287 */ /* 0x000fe4000c000000 */
[----:B------:R-:W-:Y:S03]  /*4bd0*/  @!UP2 UISETP.NE.AND UP0, UPT, UR10, 0x1, UPT ;  /* 0x000000010a00a88c */ /* 0x000fe6000bf05270 */
[----:B------:R-:W-:Y:S02]  /*4be0*/  @!UP2 UMOV UR6, UR7 ;  /* 0x000000070006ac82 */ /* 0x000fe40008000000 */
[----:B------:R-:W3:Y:S02]  /*4bf0*/  @!UP2 LDCU UR4, c[0x0][0xb20] ;  /* 0x00016400ff04a7ac */ /* 0x000ee40008000800 */
[----:B---3--:R-:W-:Y:S04]  /*4c00*/  @!UP2 USHF.R.U32.HI UR6, URZ, UR4, UR6 ;  /* 0x00000004ff06a299 */ /* 0x008fe80008011606 */
[----:B------:R-:W-:Y:S04]  /*4c10*/  @!UP2 USEL UR6, UR13, UR6, !UP0 ;  /* 0x000000060d06a287 */ /* 0x000fe8000c000000 */
[----:B------:R-:W-:Y:S02]  /*4c20*/  @!UP2 UIADD3 UR4, UPT, UPT, -UR8, UR6, URZ ;  /* 0x000000060804a290 */ /* 0x000fe4000fffe1ff */
[----:B------:R-:W-:Y:S02]  /*4c30*/  @!UP2 UIADD3 UR6, UPT, UPT, UR8, -UR6, URZ ;  /* 0x800000060806a290 */ /* 0x000fe4000fffe0ff */
[----:B------:R-:W-:Y:S02]  /*4c40*/  @!UP2 UIMAD UR14, UR4, UR5, UR14 ;  /* 0x00000005040ea2a4 */ /* 0x000fe4000f8e020e */
[----:B------:R-:W-:Y:S01]  /*4c50*/  @!UP2 UIMAD UR13, UR6, UR10, UR13 ;  /* 0x0000000a060da2a4 */ /* 0x000fe2000f8e020d */
[----:B------:R-:W-:Y:S11]  /*4c60*/  BRA.U UP3, `(.L_x_81) ;  /* 0x0000000103107547 */ /* 0x000ff6000b800000 */
[----:B------:R-:W-:Y:S04]  /*4c70*/  MOV R6, UR40 ;  /* 0x0000002800067c02 */ /* 0x000fe80008000f00 */
[----:B------:R-:W-:Y:S04]  /*4c80*/  SHF.L.U32 R6, R6, 0x1f, RZ ;  /* 0x0000001f06067819 */ /* 0x000fe800000006ff */
[----:B------:R-:W3:Y:S02]  /*4c90*/  SYNCS.PHASECHK.TRANS64.TRYWAIT P2, [UR21+0x88], R6 ;  /* 0x00008806ff0075a7 */ /* 0x000ee40008041115 */
[----:B---3--:R-:W-:Y:S05]  /*4ca0*/  @!P2 BRA `(.L_x_82) ;  /* 0x000000400088a947 */ /* 0x008fea0003800000 */
.L_x_81:
[----:B------:R-:W-:Y:S05]  /*4cb0*/  @!P1 BRA `(.L_x_83) ;  /* 0x0000000000309947 */ /* 0x000fea0003800000 */
[----:B------:R-:W-:Y:S01]  /*4cc0*/  ISETP.NE.U32.AND P1, PT, R2, RZ, PT ;  /* 0x000000ff0200720c */ /* 0x000fe20003f25070 */
[----:B------:R-:W3:Y:S01]  /*4cd0*/  LDCU.64 UR4, c[0x0][0x358] ;  /* 0x00006b00ff0477ac */ /* 0x000ee20008000a00 */
[----:B------:R-:W-:Y:S02]  /*4ce0*/  IMAD.MOV.U32 R52, RZ, RZ, 0x1 ;  /* 0x00000001ff347424 */ /* 0x000fe400078e00ff */
[----:B------:R-:W-:Y:S11]  /*4cf0*/  ISETP.NE.AND.EX P1, PT, R3, RZ, PT, P1 ;  /* 0x000000ff0300720c */ /* 0x000ff60003f25310 */
[----:B------:R-:W-:Y:S02]  /*4d00*/  @!UPT UIADD3 URZ, UPT, UPT, URZ, URZ, URZ ;  /* 0x000000fffffff290 */ /* 0x000fe4000fffe0ff */
[----:B------:R-:W4:Y:S01]  /*4d10*/  @P1 LDC.64 R10, c[0x0][0x888] ;  /* 0x00022200ff0a1b82 */ /* 0x000f220000000a00 */
[----:B-1----:R-:W-:Y:S04]  /*4d20*/  @P1 IMAD R0, R4, UR36, RZ ;  /* 0x0000002404001c24 */ /* 0x002fe8000f8e02ff */
[----:B----4-:R-:W-:Y:S04]  /*4d30*/  @P1 IMAD.WIDE R10, R0, 0x4, R10 ;  /* 0x00000004000a1825 */ /* 0x010fe800078e020a */
[----:B------:R-:W-:Y:S01]  /*4d40*/  HFMA2 R0, -RZ, RZ, 0, 5.9604644775390625e-08 ;  /* 0x00000001ff007431 */ /* 0x000fe200000001ff */
[----:B---3-5:R3:W5:Y:S04]  /*4d50*/  @P1 LDG.E R27, desc[UR4][R10.64] ;  /* 0x000000040a1b1981 */ /* 0x028768000c1e1900 */
[----:B------:R-:W-:Y:S01]  /*4d60*/  @!P1 PRMT R52, R0, 0x7610, R52 ;  /* 0x0000761000349816 */ /* 0x000fe20000000034 */
[----:B---3--:R-:W4:Y:S06]  /*4d70*/  @!P1 LDC R27, c[0x0][0x880] ;  /* 0x00022000ff1b9b82 */ /* 0x008f2c0000000800 */
.L_x_83:
[----:B----45:R-:W-:Y:S01]  /*4d80*/  @!P0 FSETP.EQ.AND P1, PT, R27, RZ, PT ;  /* 0x000000ff1b00820b */ /* 0x030fe20003f22000 */
[----:B------:R-:W-:Y:S01]  /*4d90*/  @!UPT UIADD3 URZ, UPT, UPT, URZ, URZ, URZ ;  /* 0x000000fffffff290 */ /* 0x000fe2000fffe0ff */
[----:B------:R-:W-:Y:S11]  /*4da0*/  @!P0 BRA `(.L_x_84) ;  /* 0x0000000000188947 */ /* 0x000ff60003800000 */
[----:B------:R-:W-:Y:S02]  /*4db0*/  LOP3.LUT P0, RZ, R52, 0xff, RZ, 0xc0, !PT ;  /* 0x000000ff34ff7812 */ /* 0x000fe4000780c0ff */
[----:B------:R-:W-:Y:S04]  /*4dc0*/  ISETP.NE.U32.AND P1, PT, R2, RZ, PT ;  /* 0x000000ff0200720c */ /* 0x000fe80003f25070 */
[----:B------:R-:W-:Y:S04]  /*4dd0*/  ISETP.NE.AND.EX P1, PT, R3, RZ, PT, P1 ;  /* 0x000000ff0300720c */ /* 0x000fe80003f25310 */
[----:B------:R-:W-:Y:S03]  /*4de0*/  PLOP3.LUT P1, PT, P1, PT, PT, 0x8, 0x80 ;  /* 0x000000000080781c */ /* 0x000fe60000f2e170 */
[----:B------:R-:W-:Y:S11]  /*4df0*/  @P0 FSETP.EQ.AND P1, PT, R27, RZ, PT ;  /* 0x000000ff1b00020b */ /* 0x000ff60003f22000 */
[----:B------:R-:W-:Y:S02]  /*4e00*/  @!UPT UIADD3 URZ, UPT, UPT, URZ, URZ, URZ ;  /* 0x000000fffffff290 */ /* 0x000fe4000fffe0ff */
.L_x_84:
[----:B------:R-:W3:Y:S01]  /*4e10*/  SYNCS.PHASECHK.TRANS64.TRYWAIT P2, [UR21+0x60], R9 ;  /* 0x00006009ff0075a7 */ /* 0x000ee20008041115 */
[----:B------:R-:W-:Y:S04]  /*4e20*/  ELECT P0, URZ, PT ;  /* 0x0000000000ff782f */ /* 0x000fe80003800000 */
[----:B------:R-:W-:Y:S11]  /*4e30*/  PLOP3.LUT P1, PT, P1, P0, PT, 0xf2, 0x2f ;  /* 0x00000000002f781c */ /* 0x000ff60000f21e72 */
[----:B------:R-:W-:Y:S02]  /*4e40*/  @!UPT UIADD3 URZ, UPT, UPT, URZ, URZ, URZ ;  /* 0x000000fffffff290 */ /* 0x000fe4000fffe0ff */
[----:B------:R-:W-:Y:S05]  /*4e50*/  @!P1 IADD3 R8, P0, PT, R16, 0x580, RZ ;  /* 0x0000058010089810 */ /* 0x000fea0007f1e0ff */
[----:B-1----:R-:W-:Y:S01]  /*4e60*/  @!P1 IMAD.X R6, RZ, RZ, R17, P0 ;  /* 0x000000ffff069224 */ /* 0x002fe200000e0611 */
[----:B---3--:R-:W-:Y:S07]  /*4e70*/  @!P2 BRA `(.L_x_85) ;  /* 0x00000040002ca947 */ /* 0x008fee0003800000 */
.L_x_172:
[----:B------:R-:W-:Y:S01]  /*4e80*/  @!P1 R2UR UR5, R8 ;  /* 0x00000000080592ca */ /* 0x000fe200000e0000 */
[----:B------:R-:W-:Y:S01]  /*4e90*/  VOTEU.ALL UP0, P1 ;  /* 0x0000000000ff7886 */ /* 0x000fe20000800000 */
[----:B------:R-:W-:Y:S01]  /*4ea0*/  @!P1 R2UR UR4, R6 ;  /* 0x00000000060492ca */ /* 0x000fe200000e0000 */
[----:B-1----:R-:W-:Y:S01]  /*4eb0*/  @!P1 IMAD.MOV.U32 R0, RZ, RZ, 0x2000 ;  /* 0x00002000ff009424 */ /* 0x002fe200078e00ff */
[----:B------:R-:W-:Y:S01]  /*4ec0*/  UMOV UR8, 0x0 ;  /* 0x0000000000087882 */ /* 0x000fe20000000000 */
[----:B------:R-:W-:Y:S01]  /*4ed0*/  UMOV UR9, 0x10000000 ;  /* 0x1000000000097882 */ /* 0x000fe20000000000 */
[----:B------:R-:W-:Y:S01]  /*4ee0*/  @!UP0 UIADD3 UR32, UPT, UPT, UR21, 0x400, URZ ;  /* 0x0000040015208890 */ /* 0x000fe2000fffe0ff */
[----:B------:R-:W-:Y:S01]  /*4ef0*/  @!P1 IADD3 R8, P0, PT, R16, 0x580, RZ ;  /* 0x0000058010089810 */ /* 0x000fe20007f1e0ff */
[----:B------:R-:W-:Y:S01]  /*4f00*/  VOTEU.ALL UP0, P1 ;  /* 0x0000000000ff7886 */ /* 0x000fe20000800000 */
[----:B------:R-:W-:Y:S03]  /*4f10*/  UPRMT UR6, UR52, 0x654, UR33 ;  /* 0x0000065434067896 */ /* 0x000fe60008000021 */
[----:B------:R-:W-:Y:S02]  /*4f20*/  @!P1 IMAD.X R6, RZ, RZ, R17, P0 ;  /* 0x000000ffff069224 */ /* 0x000fe400000e0611 */
[----:B------:R-:W-:Y:S02]  /*4f30*/  IMAD.U32 R10, RZ, RZ, UR5 ;  /* 0x00000005ff0a7e24 */ /* 0x000fe4000f8e00ff */
[----:B------:R-:W-:Y:S03]  /*4f40*/  IMAD.U32 R11, RZ, RZ, UR4 ;  /* 0x00000004ff0b7e24 */ /* 0x000fe6000f8e00ff */
[----:B------:R-:W-:Y:S02]  /*4f50*/  @!P1 R2UR UR4, R10 ;  /* 0x000000000a0492ca */ /* 0x000fe400000e0000 */
[----:B------:R-:W-:Y:S11]  /*4f60*/  @!P1 R2UR UR5, R11 ;  /* 0x000000000b0592ca */ /* 0x000ff600000e0000 */
[----:B------:R-:W-:Y:S02]  /*4f70*/  @!UPT UIADD3 URZ, UPT, UPT, URZ, URZ, URZ ;  /* 0x000000fffffff290 */ /* 0x000fe4000fffe0ff */
[----:B------:R1:W-:Y:S01]  /*4f80*/  @!UP0 UTMALDG.3D [UR32], [UR4], desc[UR8] ;  /* 0x00000820040085b4 */ /* 0x0003e20008011000 */
[----:B------:R1:W-:Y:S01]  /*4f90*/  @!P1 SYNCS.ARRIVE.TRANS64.RED.A0TR RZ, [UR21+0x40], R0 ;  /* 0x00004000ffff99a7 */ /* 0x0003e20008300415 */
[----:B------:R-:W-:Y:S01]  /*4fa0*/  SYNCS.ARRIVE.TRANS64.RED.A1T0 RZ, [UR6], RZ ;  /* 0x000000ffffff79a7 */ /* 0x000fe20008100406 */
[----:B------:R-:W3:Y:S02]  /*4fb0*/  SYNCS.PHASECHK.TRANS64.TRYWAIT P2, [UR21+0x68], R9 ;  /* 0x00006809ff0075a7 */ /* 0x000ee40008041115 */
[----:B-1-3--:R-:W-:Y:S05]  /*4fc0*/  @!P2 BRA `(.L_x_86) ;  /* 0x0000003c00f0a947 */ /* 0x00afea0003800000 */
.L_x_174:
        /* <DEDUP_REMOVED lines=8> */
[----:B------:R-:W-:Y:S01]  /*5050*/  @!UP0 UIADD3 UR24, UPT, UPT, UR21, 0x2400, URZ ;  /* 0x0000240015188890 */ /* 0x000fe2000fffe0ff */
[----:B------:R-:W-:Y:S01]  /*5060*/  VOTEU.ALL UP0, P1 ;  /* 0x0000000000ff7886 */ /* 0x000fe20000800000 */
[----:B------:R-:W-:Y:S01]  /*5070*/  UMOV UR27, UR35 ;  /* 0x00000023001b7c82 */ /* 0x000fe20008000000 */
[----:B------:R-:W-:Y:S02]  /*5080*/  UMOV UR28, UR36 ;  /* 0x00000024001c7c82 */ /* 0x000fe40008000000 */
[----:B------:R-:W-:Y:S01]  /*5090*/  IMAD.U32 R10, RZ, RZ, UR5 ;  /* 0x00000005ff0a7e24 */ /* 0x000fe2000f8e00ff */
[----:B------:R-:W-:Y:S01]  /*50a0*/  UPRMT UR6, UR52, 0x654, UR25 ;  /* 0x0000065434067896 */ /* 0x000fe20008000019 */
[----:B------:R-:W-:Y:S02]  /*50b0*/  IMAD.U32 R11, RZ, RZ, UR4 ;  /* 0x00000004ff0b7e24 */ /* 0x000fe4000f8e00ff */
[----:B------:R-:W-:Y:S01]  /*50c0*/  @!P1 IMAD.X R6, RZ, RZ, R17, P0 ;  /* 0x000000ffff069224 */ /* 0x000fe200000e0611 */
        /* <DEDUP_REMOVED lines=8> */
.L_x_176:
[----:B------:R-:W-:Y:S01]  /*5150*/  @!P1 R2UR UR5, R8 ;  /* 0x00000000080592ca */ /* 0x000fe200000e0000 */
[----:B------:R-:W-:Y:S01]  /*5160*/  VOTEU.ALL UP0, P1 ;  /* 0x0000000000ff7886 */ /* 0x000fe20000800000 */
[----:B------:R-:W-:Y:S01]  /*5170*/  @!P1 R2UR UR4, R6 ;  /* 0x00000000060492ca */ /* 0x000fe200000e0000 */
[----:B-1----:R-:W-:Y:S01]  /*5180*/  @!P1 IMAD.MOV.U32 R0, RZ, RZ, 0x2000 ;  /* 0x00002000ff009424 */ /* 0x002fe200078e00ff */
[----:B------:R-:W-:Y:S01]  /*5190*/  UMOV UR8, 0x0 ;  /* 0x0000000000087882 */ /* 0x000fe20000000000 */
[----:B------:R-:W-:Y:S01]  /*51a0*/  UMOV UR9, 0x10000000 ;  /* 0x1000000000097882 */ /* 0x000fe20000000000 */
[----:B------:R-:W-:Y:S01]  /*51b0*/  @!UP0 UIADD3 UR18, UPT, UPT, UR34, 0x40, URZ ;  /* 0x0000004022128890 */ /* 0x000fe2000fffe0ff */
[----:B------:R-:W-:Y:S01]  /*51c0*/  VIADD R14, R14, 0x1 ;  /* 0x000000010e0e7836 */ /* 0x000fe20000000000 */
[----:B------:R-:W-:Y:S01]  /*51d0*/  @!UP0 UIADD3 UR16, UPT, UPT, UR21, 0x4400, URZ ;  /* 0x0000440015108890 */ /* 0x000fe2000fffe0ff */
[----:B------:R-:W-:Y:S01]  /*51e0*/  VOTEU.ALL UP0, P1 ;  /* 0x0000000000ff7886 */ /* 0x000fe20000800000 */
[----:B------:R-:W-:Y:S01]  /*51f0*/  UMOV UR19, UR35 ;  /* 0x0000002300137c82 */ /* 0x000fe20008000000 */
[----:B------:R-:W-:Y:S02]  /*5200*/  UMOV UR20, UR36 ;  /* 0x0000002400147c82 */ /* 0x000fe40008000000 */
[----:B------:R-:W-:Y:S01]  /*5210*/  IMAD.U32 R10, RZ, RZ, UR5 ;  /* 0x00000005ff0a7e24 */ /* 0x000fe2000f8e00ff */
[----:B------:R-:W-:Y:S01]  /*5220*/  UPRMT UR6, UR52, 0x654, UR17 ;  /* 0x0000065434067896 */ /* 0x000fe20008000011 */
        /* <DEDUP_REMOVED lines=9> */
.L_x_178:
[----:B------:R-:W-:Y:S01]  /*52c0*/  @!P1 IADD3 R6, P0, PT, R16, 0x580, RZ ;  /* 0x0000058010069810 */ /* 0x000fe20007f1e0ff */
[----:B------:R-:W-:Y:S01]  /*52d0*/  VOTEU.ALL UP0, P1 ;  /* 0x0000000000ff7886 */ /* 0x000fe20000800000 */
[----:B------:R-:W-:Y:S01]  /*52e0*/  UMOV UR6, 0x0 ;  /* 0x0000000000067882 */ /* 0x000fe20000000000 */
[----:B------:R-:W-:Y:S01]  /*52f0*/  UMOV UR7, 0x10000000 ;  /* 0x1000000000077882 */ /* 0x000fe20000000000 */
[----:B------:R-:W-:Y:S01]  /*5300*/  @!P1 R2UR UR5, R6 ;  /* 0x00000000060592ca */ /* 0x000fe200000e0000 */
[----:B-1----:R-:W-:Y:S01]  /*5310*/  @!P1 IMAD.X R0, RZ, RZ, R17, P0 ;  /* 0x000000ffff009224 */ /* 0x002fe200000e0611 */
[----:B------:R-:W-:Y:S01]  /*5320*/  @!UP0 UIADD3 UR10, UPT, UPT, UR34, 0x60, URZ ;  /* 0x00000060220a8890 */ /* 0x000fe2000fffe0ff */
[----:B------:R-:W-:Y:S01]  /*5330*/  R2UR UR16, R54 ;  /* 0x00000000361072ca */ /* 0x000fe200000e0000 */
[----:B------:R-:W-:Y:S01]  /*5340*/  @!UP0 UIADD3 UR8, UPT, UPT, UR21, 0x6400, URZ ;  /* 0x0000640015088890 */ /* 0x000fe2000fffe0ff */
[----:B------:R-:W-:Y:S01]  /*5350*/  ISETP.NE.AND P0, PT, R14, 0x2, PT ;  /* 0x000000020e00780c */ /* 0x000fe20003f05270 */
[----:B------:R-:W-:Y:S01]  /*5360*/  @!UP0 UIADD3 UR9, UPT, UPT, UR21, 0x58, URZ ;  /* 0x0000005815098890 */ /* 0x000fe2000fffe0ff */
[----:B------:R-:W-:Y:S01]  /*5370*/  @!P1 R2UR UR4, R0 ;  /* 0x00000000000492ca */ /* 0x000fe200000e0000 */
[----:B------:R-:W-:Y:S01]  /*5380*/  VOTEU.ALL UP0, P1 ;  /* 0x0000000000ff7886 */ /* 0x000fe20000800000 */
[----:B------:R-:W-:Y:S01]  /*5390*/  UMOV UR11, UR35 ;  /* 0x00000023000b7c82 */ /* 0x000fe20008000000 */
[----:B------:R-:W-:Y:S01]  /*53a0*/  UMOV UR12, UR36 ;  /* 0x00000024000c7c82 */ /* 0x000fe20008000000 */
[----:B------:R-:W-:Y:S01]  /*53b0*/  SEL R0, RZ, 0x1, P0 ;  /* 0x00000001ff007807 */ /* 0x000fe20000000000 */
[----:B------:R-:W-:Y:S01]  /*53c0*/  UPLOP3.LUT UP3, UPT, UPT, UPT, UPT, 0x80, 0x8 ;  /* 0x000000000008789c */ /* 0x000fe20003f6f070 */
[----:B------:R-:W-:Y:S01]  /*53d0*/  IMAD.U32 R8, RZ, RZ, UR5 ;  /* 0x00000005ff087e24 */ /* 0x000fe2000f8e00ff */
[----:B------:R-:W-:Y:S01]  /*53e0*/  LOP3.LUT R15, R15, 0x1, RZ, 0x3c, !PT ;  /* 0x000000010f0f7812 */ /* 0x000fe200078e3cff */
[----:B------:R-:W-:Y:S01]  /*53f0*/  UMOV UR36, UR29 ;  /* 0x0000001d00247c82 */ /* 0x000fe20008000000 */
[----:B------:R-:W-:Y:S01]  /*5400*/  LOP3.LUT R13, R13, R0, RZ, 0x3c, !PT ;  /* 0x000000000d0d7212 */ /* 0x000fe200078e3cff */
[----:B------:R-:W-:Y:S01]  /*5410*/  UIADD3 UR20, UPT, UPT, UR13, UR16, URZ ;  /* 0x000000100d147290 */ /* 0x000fe2000fffe0ff */
[----:B------:R-:W-:Y:S01]  /*5420*/  SEL R14, R14, RZ, P0 ;  /* 0x000000ff0e0e7207 */ /* 0x000fe20000000000 */
[----:B------:R-:W-:Y:S01]  /*5430*/  UIADD3 UR16, UPT, UPT, UR14, UR63, URZ ;  /* 0x0000003f0e107290 */ /* 0x000fe2000fffe0ff */
[----:B------:R-:W-:Y:S01]  /*5440*/  IMAD.U32 R9, RZ, RZ, UR4 ;  /* 0x00000004ff097e24 */ /* 0x000fe2000f8e00ff */
[----:B------:R-:W-:Y:S04]  /*5450*/  @!P1 R2UR UR4, R8 ;  /* 0x00000000080492ca */ /* 0x000fe800000e0000 */
[----:B------:R-:W-:Y:S11]  /*5460*/  @!P1 R2UR UR5, R9 ;  /* 0x00000000090592ca */ /* 0x000ff600000e0000 */
[----:B------:R-:W-:Y:S02]  /*5470*/  @!UPT UIADD3 URZ, UPT, UPT, URZ, URZ, URZ ;  /* 0x000000fffffff290 */ /* 0x000fe4000fffe0ff */
[----:B------:R3:W-:Y:S01]  /*5480*/  @!UP0 UTMALDG.3D [UR8], [UR4], desc[UR6] ;  /* 0x00000608040085b4 */ /* 0x0007e20008011000 */
[----:B------:R3:W-:Y:S01]  /*5490*/  @!P1 SYNCS.ARRIVE.TRANS64.RED.A0TR RZ, [UR21+0x58], R7 ;  /* 0x00005807ffff99a7 */ /* 0x0007e20008300415 */
[----:B------:R-:W-:Y:S01]  /*54a0*/  SYNCS.ARRIVE.TRANS64.RED.A1T0 RZ, [UR37], RZ ;  /* 0x000000ffffff79a7 */ /* 0x000fe20008100425 */
[----:B------:R-:W-:Y:S05]  /*54b0*/  BRA.U UP1, `(.L_x_89) ;  /* 0xfffffff101687547 */ /* 0x000fea000b83ffff */
[----:B------:R-:W-:-:S04]  /*54c0*/  SHF.L.U32 R2, R15, 0x1f, RZ ;  /* 0x0000001f0f027819 */ /* 0x000fc800000006ff */
[----:B------:R-:W1:Y:S02]  /*54d0*/  SYNCS.PHASECHK.TRANS64.TRYWAIT P0, [UR21+0x60], R2 ;  /* 0x00006002ff0075a7 */ /* 0x000e640008001115 */
[----:B-1----:R-:W-:Y:S05]  /*54e0*/  @!P0 BRA `(.L_x_90) ;  /* 0x0000003800f08947 */ /* 0x002fea0003800000 */
.L_x_180:
[----:B------:R-:W4:Y:S02]  /*54f0*/  SYNCS.PHASECHK.TRANS64.TRYWAIT P0, [UR21+0x68], R2 ;  /* 0x00006802ff0075a7 */ /* 0x000f240008001115 */
[----:B----4-:R-:W-:Y:S05]  /*5500*/  @!P0 BRA `(.L_x_91) ;  /* 0x0000003c00008947 */ /* 0x010fea0003800000 */
.L_x_182:
[----:B------:R-:W4:Y:S02]  /*5510*/  SYNCS.PHASECHK.TRANS64.TRYWAIT P0, [UR21+0x70], R2 ;  /* 0x00007002ff0075a7 */ /* 0x000f240008001115 */
[----:B----4-:R-:W-:Y:S05]  /*5520*/  @!P0 BRA `(.L_x_92) ;  /* 0x0000003c00108947 */ /* 0x010fea0003800000 */
.L_x_184:
[----:B-1----:R-:W-:-:S07]  /*5530*/  MOV R0, UR21 ;  /* 0x0000001500007c02 */ /* 0x002fce0008000f00 */
.L_x_93:
[----:B-1----:R-:W-:-:S04]  /*5540*/  SHF.L.U32 R2, R15, 0x1f, RZ ;  /* 0x0000001f0f027819 */ /* 0x002fc800000006ff */
[----:B------:R1:W4:Y:S03]  /*5550*/  SYNCS.PHASECHK.TRANS64.TRYWAIT P0, [R0+URZ+0x78], R2 ;  /* 0x00007802000075a7 */ /* 0x00032600080011ff */
[----:B----4-:R-:W-:Y:S05]  /*5560*/  @!P0 NANOSLEEP.SYNCS 0x989680 ;  /* 0x009896800000895d */ /* 0x010fea0003900000 */
[----:B------:R-:W4:Y:S02]  /*5570*/  @!P0 SYNCS.PHASECHK.TRANS64 P0, [R0+URZ+0x78], R2 ;  /* 0x00007802000085a7 */ /* 0x000f2400080010ff */
[----:B--234-:R-:W-:Y:S05]  /*5580*/  @P0 EXIT ;  /* 0x000000000000094d */ /* 0x01cfea0003800000 */
[----:B------:R-:W-:Y:S05]  /*5590*/  BRA `(.L_x_93) ;  /* 0xfffffffc00e87947 */ /* 0x000fea000383ffff */
.L_x_78:
[----:B------:R-:W-:-:S06]  /*55a0*/  UISETP.GE.AND UP0, UPT, UR17, 0x4, UPT ;  /* 0x000000041100788c */ /* 0x000fcc000bf06270 */
[----:B------:R-:W-:-:S13]  /*55b0*/  PLOP3.LUT P0, PT, PT, PT, UP0, 0x80, 0x8 ;  /* 0x000000000008781c */ /* 0x000fda0003f0f008 */
[----:B-1----:R-:W-:Y:S05]  /*55c0*/  @!P0 EXIT ;  /* 0x000000000000894d */ /* 0x002fea0003800000 */
[----:B------:R-:W-:Y:S01]  /*55d0*/  BAR.SYNC.DEFER_BLOCKING 0x6, 0xa0 ;  /* 0x0182800000007b1d */ /* 0x000fe20000010000 */
[C---:B------:R-:W-:Y:S01]  /*55e0*/  IMAD.SHL.U32 R6, R64.reuse, 0x20, RZ ;  /* 0x0000002040067824 */ /* 0x040fe200078e00ff */
[C---:B------:R-:W-:Y:S01]  /*55f0*/  R2P PR, R64.reuse, 0x6 ;  /* 0x0000000640007804 */ /* 0x040fe20000000000 */
[C---:B------:R-:W-:Y:S01]  /*5600*/  IMAD.SHL.U32 R2, R64.reuse, 0x4, RZ ;  /* 0x0000000440027824 */ /* 0x040fe200078e00ff */
[----:B------:R-:W-:Y:S01]  /*5610*/  CS2R R58, SRZ ;  /* 0x00000000003a7805 */ /* 0x000fe2000001ff00 */
[----:B------:R-:W-:Y:S01]  /*5620*/  IMAD.U32 R23, R64, 0x10000, RZ ;  /* 0x0001000040177824 */ /* 0x000fe200078e00ff */
[----:B------:R-:W-:Y:S01]  /*5630*/  UMOV UR44, 0x400 ;  /* 0x00000400002c7882 */ /* 0x000fe20000000000 */
[----:B------:R-:W1:Y:S01]  /*5640*/  LDCU.64 UR4, c[0x0][0x890] ;  /* 0x00011200ff0477ac */ /* 0x000e620008000a00 */
[----:B------:R-:W2:Y:S01]  /*5650*/  LDC.64 R50, c[0x0][0x8b0] ;  /* 0x00022c00ff327b82 */ /* 0x000ea20000000a00 */
[----:B------:R-:W-:Y:S01]  /*5660*/  LOP3.LUT R3, R6, 0xe0, RZ, 0xc0, !PT ;  /* 0x000000e006037812 */ /* 0x000fe200078ec0ff */
[----:B------:R-:W-:Y:S01]  /*5670*/  IMAD.SHL.U32 R26, R64, 0x10, RZ ;  /* 0x00000010401a7824 */ /* 0x000fe200078e00ff */
[----:B------:R-:W-:Y:S01]  /*5680*/  ULEA UR44, UR52, UR44, 0x18 ;  /* 0x0000002c342c7291 */ /* 0x000fe2000f8ec0ff */
[----:B------:R-:W-:Y:S01]  /*5690*/  LOP3.LUT R6, R6, 0x100, RZ, 0xc0, !PT ;  /* 0x0000010006067812 */ /* 0x000fe200078ec0ff */
[----:B------:R-:W-:Y:S01]  /*56a0*/  IMAD.MOV.U32 R63, RZ, RZ, 0x10 ;  /* 0x00000010ff3f7424 */ /* 0x000fe200078e00ff */
[----:B------:R-:W-:Y:S01]  /*56b0*/  LOP3.LUT R2, R3, 0x1c, R2, 0xf8, !PT ;  /* 0x0000001c03027812 */ /* 0x000fe200078ef802 */
[----:B------:R-:W-:Y:S01]  /*56c0*/  IMAD.MOV.U32 R62, RZ, RZ, 0x20 ;  /* 0x00000020ff3e7424 */ /* 0x000fe200078e00ff */
[----:B------:R-:W3:Y:S01]  /*56d0*/  LDC.64 R48, c[0x0][0x8a8] ;  /* 0x00022a00ff307b82 */ /* 0x000ee20000000a00 */
[----:B------:R-:W-:Y:S01]  /*56e0*/  SHF.R.U32.HI R3, RZ, 0x2, R64 ;  /* 0x00000002ff037819 */ /* 0x000fe20000011640 */
[----:B------:R-:W-:Y:S01]  /*56f0*/  IMAD.MOV.U32 R61, RZ, RZ, 0x1 ;  /* 0x00000001ff3d7424 */ /* 0x000fe200078e00ff */
[----:B------:R-:W-:Y:S01]  /*5700*/  LOP3.LUT R23, R23, 0x600000, RZ, 0xc0, !PT ;  /* 0x0060000017177812 */ /* 0x000fe200078ec0ff */
[----:B------:R-:W-:Y:S01]  /*5710*/  IMAD.MOV.U32 R22, RZ, RZ, RZ ;  /* 0x000000ffff167224 */ /* 0x000fe200078e00ff */
[----:B------:R-:W-:Y:S01]  /*5720*/  LOP3.LUT R26, R6, 0x600, R26, 0xf8, !PT ;  /* 0x00000600061a7812 */ /* 0x000fe200078ef81a */
[----:B------:R-:W-:Y:S01]  /*5730*/  IMAD.MOV.U32 R60, RZ, RZ, RZ ;  /* 0x000000ffff3c7224 */ /* 0x000fe200078e00ff */
[----:B------:R-:W-:Y:S01]  /*5740*/  LOP3.LUT R2, R2, 0x4, R3, 0x78, !PT ;  /* 0x0000000402027812 */ /* 0x000fe200078e7803 */
[----:B------:R-:W4:Y:S01]  /*5750*/  LDS R0, [UR44+0x140] ;  /* 0x0001402cff007984 */ /* 0x000f220008000800 */
[----:B-1----:R-:W-:Y:S01]  /*5760*/  IMAD.U32 R66, RZ, RZ, UR4 ;  /* 0x00000004ff427e24 */ /* 0x002fe2000f8e00ff */
[----:B------:R-:W-:Y:S01]  /*5770*/  UIADD3 UR4, UPT, UPT, UR44, 0x400, URZ ;  /* 0x000004002c047890 */ /* 0x000fe2000fffe0ff */
[----:B------:R-:W-:Y:S01]  /*5780*/  LOP3.LUT R26, R26, R2, RZ, 0xfc, !PT ;  /* 0x000000021a1a7212 */ /* 0x000fe200078efcff */
[----:B------:R-:W-:Y:S01]  /*5790*/  IMAD.U32 R65, RZ, RZ, UR5 ;  /* 0x00000005ff417e24 */ /* 0x000fe2000f8e00ff */
[----:B------:R-:W-:Y:S01]  /*57a0*/  LOP3.LUT R64, R64, 0x60, RZ, 0xc0, !PT ;  /* 0x0000006040407812 */ /* 0x000fe200078ec0ff */
[----:B------:R-:W1:Y:S01]  /*57b0*/  LDCU UR60, c[0x0][0x370] ;  /* 0x00006e00ff3c77ac */ /* 0x000e620008000800 */
[----:B------:R-:W-:Y:S01]  /*57c0*/  SEL R63, R63, 0xfffffff0, !P2 ;  /* 0xfffffff03f3f7807 */ /* 0x000fe20005000000 */
[----:B------:R-:W-:Y:S01]  /*57d0*/  IMAD.U32 R56, RZ, RZ, UR4 ;  /* 0x00000004ff387e24 */ /* 0x000fe2000f8e00ff */
[----:B------:R-:W-:Y:S01]  /*57e0*/  SEL R62, R62, 0xffffffe0, !P1 ;  /* 0xffffffe03e3e7807 */ /* 0x000fe20004800000 */
[----:B------:R-:W1:Y:S01]  /*57f0*/  LDCU UR43, c[0x0][0xb0c] ;  /* 0x00016180ff2b77ac */ /* 0x000e620008000800 */
[----:B------:R-:W1:Y:S01]  /*5800*/  LDCU UR39, c[0x0][0xb30] ;  /* 0x00016600ff2777ac */ /* 0x000e620008000800 */
[----:B------:R-:W1:Y:S01]  /*5810*/  LDCU.64 UR54, c[0x0][0x888] ;  /* 0x00011100ff3677ac */ /* 0x000e620008000a00 */
[----:B------:R-:W1:Y:S01]  /*5820*/  LDCU.64 UR40, c[0x0][0xb28] ;  /* 0x00016500ff2877ac */ /* 0x000e620008000a00 */
[----:B------:R-:W1:Y:S01]  /*5830*/  LDCU.128 UR56, c[0x0][0xb10] ;  /* 0x00016200ff3877ac */ /* 0x000e620008000c00 */
[----:B------:R-:W1:Y:S01]  /*5840*/  LDCU UR53, c[0x0][0x374] ;  /* 0x00006e80ff3577ac */ /* 0x000e620008000800 */
[----:B------:R-:W-:Y:S01]  /*5850*/  UMOV UR47, URZ ;  /* 0x000000ff002f7c82 */ /* 0x000fe20008000000 */
[----:B------:R-:W-:Y:S01]  /*5860*/  UMOV UR46, URZ ;  /* 0x000000ff002e7c82 */ /* 0x000fe20008000000 */
[----:B-1234-:R-:W-:-:S07]  /*5870*/  IMAD.IADD R23, R0, 0x1, R23 ;  /* 0x0000000100177824 */ /* 0x01efce00078e0217 */
.L_x_137:
[C---:B------:R-:W-:Y:S02]  /*5880*/  LEA R3, R58.reuse, UR44, 0x3 ;  /* 0x0000002c3a037c11 */ /* 0x040fe4000f8e18ff */
[----:B------:R-:W-:Y:S02]  /*5890*/  SHF.L.U32 R0, R59, 0x1f, RZ ;  /* 0x0000001f3b007819 */ /* 0x000fe400000006ff */
[----:B-1----:R-:W-:Y:S02]  /*58a0*/  LEA R4, R58, UR44, 0x4 ;  /* 0x0000002c3a047c11 */ /* 0x002fe4000f8e20ff */
[----:B------:R-:W1:Y:S02]  /*58b0*/  SYNCS.PHASECHK.TRANS64.TRYWAIT P0, [R3+URZ+0x90], R0 ;  /* 0x00009000030075a7 */ /* 0x000e6400080011ff */
[----:B-1----:R-:W-:Y:S05]  /*58c0*/  @!P0 BRA `(.L_x_94) ;  /* 0x0000003800408947 */ /* 0x002fea0003800000 */
.L_x_185:
[----:B------:R-:W2:Y:S01]  /*58d0*/  LDS.128 R4, [R4+0x120] ;  /* 0x0001200004047984 */ /* 0x000ea20000000c00 */
[----:B------:R-:W-:Y:S01]  /*58e0*/  UISETP.GE.AND UP0, UPT, UR42, 0x1, UPT ;  /* 0x000000012a00788c */ /* 0x000fe2000bf06270 */
[----:B------:R-:W-:Y:S01]  /*58f0*/  @!PT LDS RZ, [RZ] ;  /* 0x00000000fffff984 */ /* 0x000fe20000000800 */
[----:B------:R-:W-:Y:S01]  /*5900*/  @!PT LDS RZ, [RZ] ;  /* 0x00000000fffff984 */ /* 0x000fe20000000800 */
[----:B------:R-:W-:Y:S01]  /*5910*/  @!PT LDS RZ, [RZ] ;  /* 0x00000000fffff984 */ /* 0x000fe20000000800 */
[----:B------:R-:W-:Y:S01]  /*5920*/  @!PT LDS RZ, [RZ] ;  /* 0x00000000fffff984 */ /* 0x000fe20000000800 */
[----:B------:R3:W-:Y:S06]  /*5930*/  MEMBAR.ALL.CTA ;  /* 0x0000000000007992 */ /* 0x0007ec0000008000 */
[----:B---3--:R-:W3:Y:S01]  /*5940*/  FENCE.VIEW.ASYNC.S ;  /* 0x00000000000073c6 */ /* 0x008ee20000000000 */
[----:B--2---:R-:W-:Y:S11]  /*5950*/  LOP3.LUT P0, RZ, R6, 0x1, RZ, 0xc0, !PT ;  /* 0x0000000106ff7812 */ /* 0x004ff6000780c0ff */
[----:B------:R-:W-:Y:S02]  /*5960*/  @!UPT UIADD3 URZ, UPT, UPT, URZ, URZ, URZ ;  /* 0x000000fffffff290 */ /* 0x000fe4000fffe0ff */
[----:B---3--:R-:W-:Y:S01]  /*5970*/  VOTEU.ANY UP1, P0 ;  /* 0x0000000000ff7886 */ /* 0x008fe20000020100 */
[----:B------:R-:W-:Y:S01]  /*5980*/  PLOP3.LUT P0, PT, PT, PT, UP1, 0x80, 0x8 ;  /* 0x000000000008781c */ /* 0x000fe20003f0f018 */
[----:B------:R-:W-:Y:S11]  /*5990*/  UP2UR UR62, UPR, URZ, 0x2 ;  /* 0x00000002ff3e7883 */ /* 0x000ff60008000000 */
[----:B------:R-:W-:Y:S01]  /*59a0*/  @!UPT UIADD3 URZ, UPT, UPT, URZ, URZ, URZ ;  /* 0x000000fffffff290 */ /* 0x000fe2000fffe0ff */
[----:B-1----:R-:W-:Y:S02]  /*59b0*/  @P0 SHF.R.U32.HI R0, RZ, 0x10, R5 ;  /* 0x00000010ff000819 */ /* 0x002fe40000011605 */
        /* <DEDUP_REMOVED lines=12> */
[----:B------:R-:W2:Y:S01]  /*5a80*/  LDCU UR12, c[0x0][0xb20] ;  /* 0x00016400ff0c77ac */ /* 0x000ea20008000800 */
[----:B------:R-:W-:Y:S02]  /*5a90*/  UIMAD.WIDE.U32 UR4, UR53, UR59, URZ ;  /* 0x0000003b350472a5 */ /* 0x000fe4000f8e00ff */
[----:B------:R-:W-:Y:S02]  /*5aa0*/  UIMAD.WIDE.U32 UR6, UR60, UR56, URZ ;  /* 0x000000383c0672a5 */ /* 0x000fe4000f8e00ff */
[----:B------:R-:W-:Y:S02]  /*5ab0*/  UISETP.NE.AND UP0, UPT, UR58, 0x1, UPT ;  /* 0x000000013a00788c */ /* 0x000fe4000bf05270 */
[----:B------:R-:W-:Y:S02]  /*5ac0*/  UIMAD.WIDE.U32 UR8, UR37, UR59, URZ ;  /* 0x0000003b250872a5 */ /* 0x000fe4000f8e00ff */
[----:B------:R-:W-:Y:S02]  /*5ad0*/  UIMAD.WIDE.U32 UR10, UR38, UR56, URZ ;  /* 0x00000038260a72a5 */ /* 0x000fe4000f8e00ff */
[----:B------:R-:W-:Y:S02]  /*5ae0*/  UISETP.NE.AND UP1, UPT, UR43, 0x1, UPT ;  /* 0x000000012b00788c */ /* 0x000fe4000bf25270 */
[----:B------:R-:W-:Y:S01]  /*5af0*/  UISETP.NE.AND UP2, UPT, UR42, 0x1, UPT ;  /* 0x000000012a00788c */ /* 0x000fe2000bf45270 */
[----:B------:R-:W-:Y:S02]  /*5b00*/  UMOV UR4, UR5 ;  /* 0x0000000500047c82 */ /* 0x000fe40008000000 */
[----:B--2---:R-:W-:Y:S03]  /*5b10*/  USHF.R.U32.HI UR5, URZ, UR12, UR4 ;  /* 0x0000000cff057299 */ /* 0x004fe60008011604 */
[----:B------:R-:W-:Y:S02]  /*5b20*/  UMOV UR4, UR7 ;  /* 0x0000000700047c82 */ /* 0x000fe40008000000 */
[----:B------:R-:W-:Y:S02]  /*5b30*/  USHF.R.U32.HI UR7, URZ, UR57, UR4 ;  /* 0x00000039ff077299 */ /* 0x000fe40008011604 */
[----:B------:R-:W-:Y:S02]  /*5b40*/  USEL UR4, UR53, UR5, !UP0 ;  /* 0x0000000535047287 */ /* 0x000fe4000c000000 */
[----:B------:R-:W-:Y:S01]  /*5b50*/  USEL UR7, UR60, UR7, !UP1 ;  /* 0x000000073c077287 */ /* 0x000fe2000c800000 */
[----:B------:R-:W-:Y:S01]  /*5b60*/  UMOV UR5, UR9 ;  /* 0x0000000900057c82 */ /* 0x000fe20008000000 */
[----:B------:R-:W-:Y:S02]  /*5b70*/  UIMAD.WIDE.U32 UR8, UR4, UR40, URZ ;  /* 0x00000028040872a5 */ /* 0x000fe4000f8e00ff */
[----:B------:R-:W-:Y:S03]  /*5b80*/  USHF.R.U32.HI UR6, URZ, UR12, UR5 ;  /* 0x0000000cff067299 */ /* 0x000fe60008011605 */
[----:B------:R-:W-:Y:S01]  /*5b90*/  UMOV UR5, UR11 ;  /* 0x0000000b00057c82 */ /* 0x000fe20008000000 */
[----:B------:R-:W-:Y:S02]  /*5ba0*/  UIMAD.WIDE.U32 UR10, UR7, UR40, URZ ;  /* 0x00000028070a72a5 */ /* 0x000fe4000f8e00ff */
[----:B------:R-:W-:Y:S02]  /*5bb0*/  USHF.R.U32.HI UR12, URZ, UR57, UR5 ;  /* 0x00000039ff0c7299 */ /* 0x000fe40008011605 */
[----:B------:R-:W-:Y:S01]  /*5bc0*/  USEL UR6, UR37, UR6, !UP0 ;  /* 0x0000000625067287 */ /* 0x000fe2000c000000 */
[----:B------:R-:W-:Y:S02]  /*5bd0*/  UMOV UR5, UR9 ;  /* 0x0000000900057c82 */ /* 0x000fe40008000000 */
[----:B------:R-:W-:Y:S01]  /*5be0*/  UMOV UR10, UR11 ;  /* 0x0000000b000a7c82 */ /* 0x000fe20008000000 */
[----:B------:R-:W-:Y:S02]  /*5bf0*/  @UP2 USHF.R.U32.HI UR4, URZ, UR41, UR5 ;  /* 0x00000029ff042299 */ /* 0x000fe40008011605 */
[----:B------:R-:W-:Y:S02]  /*5c00*/  @UP2 USHF.R.U32.HI UR7, URZ, UR41, UR10 ;  /* 0x00000029ff072299 */ /* 0x000fe4000801160a */
[----:B------:R-:W-:Y:S02]  /*5c10*/  UIMAD UR4, UR42, UR4, URZ ;  /* 0x000000042a0472a4 */ /* 0x000fe4000f8e02ff */
        /* <DEDUP_REMOVED lines=8> */
[----:B------:R-:W-:Y:S02]  /*5ca0*/  USEL UR11, UR6, UR4, !UP2 ;  /* 0x00000004060b7287 */ /* 0x000fe4000d000000 */
[----:B------:R-:W-:Y:S02]  /*5cb0*/  UIADD3 UR8, UPT, UPT, -UR5, URZ, URZ ;  /* 0x000000ff05087290 */ /* 0x000fe4000fffe1ff */
[----:B------:R-:W-:Y:S01]  /*5cc0*/  UIADD3 UR10, UPT, UPT, -UR11, URZ, URZ ;  /* 0x000000ff0b0a7290 */ /* 0x000fe2000fffe1ff */
[----:B------:R-:W-:Y:S01]  /*5cd0*/  @!UP0 UMOV UR4, UR9 ;  /* 0x0000000900048c82 */ /* 0x000fe20008000000 */
[----:B------:R-:W-:Y:S02]  /*5ce0*/  UIADD3 UR9, UPT, UPT, -UR6, URZ, URZ ;  /* 0x000000ff06097290 */ /* 0x000fe4000fffe1ff */
[----:B------:R-:W-:Y:S02]  /*5cf0*/  @!UP0 USHF.R.U32.HI UR4, URZ, UR41, UR4 ;  /* 0x00000029ff048299 */ /* 0x000fe40008011604 */
[----:B------:R-:W-:Y:S02]  /*5d00*/  UIMAD UR10, UR42, UR10, UR6 ;  /* 0x0000000a2a0a72a4 */ /* 0x000fe4000f8e0206 */
[----:B------:R-:W-:Y:S04]  /*5d10*/  @!UP0 USEL UR4, UR5, UR4, !UP2 ;  /* 0x0000000405048287 */ /* 0x000fe8000d000000 */
[----:B------:R-:W-:Y:S02]  /*5d20*/  @!UP0 UIMAD UR10, UR7, UR10, UR4 ;  /* 0x0000000a070a82a4 */ /* 0x000fe4000f8e0204 */
[----:B------:R-:W-:Y:S02]  /*5d30*/  @!UP0 UIADD3 UR11, UPT, UPT, UR11, -UR4, URZ ;  /* 0x800000040b0b8290 */ /* 0x000fe4000fffe0ff */
[----:B------:R-:W-:Y:S02]  /*5d40*/  UIMAD UR7, UR43, UR8, UR38 ;  /* 0x000000082b0772a4 */ /* 0x000fe4000f8e0226 */
[----:B------:R-:W-:Y:S02]  /*5d50*/  @!UP0 UIMAD UR6, UR11, UR42, UR5 ;  /* 0x0000002a0b0682a4 */ /* 0x000fe4000f8e0205 */
[----:B------:R-:W-:Y:S01]  /*5d60*/  UIMAD UR4, UR58, UR9, UR37 ;  /* 0x000000093a0472a4 */ /* 0x000fe2000f8e0225 */
[----:B------:R-:W-:Y:S02]  /*5d70*/  @!UP0 UMOV UR5, UR10 ;  /* 0x0000000a00058c82 */ /* 0x000fe40008000000 */
[----:B------:R-:W-:Y:S02]  /*5d80*/  UIMAD UR38, UR5, UR43, UR7 ;  /* 0x0000002b052672a4 */ /* 0x000fe4000f8e0207 */
[----:B------:R-:W-:Y:S11]  /*5d90*/  UIMAD UR37, UR6, UR58, UR4 ;  /* 0x0000003a062572a4 */ /* 0x000ff6000f8e0204 */
[----:B------:R-:W-:Y:S01]  /*5da0*/  @!UPT UIADD3 URZ, UPT, UPT, URZ, URZ, URZ ;  /* 0x000000fffffff290 */ /* 0x000fe2000fffe0ff */
.L_x_95:
[----:B------:R-:W-:Y:S01]  /*5db0*/  UISETP.NE.AND UP0, UPT, UR39, 0x1, UPT ;  /* 0x000000012700788c */ /* 0x000fe2000bf05270 */
[----:B------:R-:W-:Y:S01]  /*5dc0*/  LOP3.LUT P0, RZ, R56, 0x3f0, RZ, 0xc0, !PT ;  /* 0x000003f038ff7812 */ /* 0x000fe2000780c0ff */
[----:B------:R-:W-:Y:S01]  /*5dd0*/  USHF.L.U32 UR50, UR16, 0x6, URZ ;  /* 0x0000000610327899 */ /* 0x000fe200080006ff */
[----:B------:R-:W-:Y:S01]  /*5de0*/  BSSY.RECONVERGENT B6, `(.L_x_96) ;  /* 0x0000034000067945 */ /* 0x000fe20003800200 */
[----:B------:R-:W-:Y:S01]  /*5df0*/  USHF.L.U32 UR49, UR20, 0x7, URZ ;  /* 0x0000000714317899 */ /* 0x000fe200080006ff */
[----:B------:R-:W-:Y:S06]  /*5e00*/  IADD3 R58, PT, PT, R58, 0x1, RZ ;  /* 0x000000013a3a7810 */ /* 0x000fec0007ffe0ff */
[----:B------:R-:W2:Y:S01]  /*5e10*/  @!UP0 LDCU.128 UR12, c[0x0][0xb10] ;  /* 0x00016200ff0c87ac */ /* 0x000ea20008000c00 */
[----:B------:R-:W3:Y:S01]  /*5e20*/  @!UP0 LDCU UR5, c[0x0][0xb0c] ;  /* 0x00016180ff0587ac */ /* 0x000ee20008000800 */
[----:B------:R-:W4:Y:S01]  /*5e30*/  @!UP0 LDCU UR10, c[0x0][0xb20] ;  /* 0x00016400ff0a87ac */ /* 0x000f220008000800 */
[----:B--2---:R-:W-:Y:S02]  /*5e40*/  UIMAD.WIDE.U32 UR8, UR38, UR12, URZ ;  /* 0x0000000c260872a5 */ /* 0x004fe4000f8e00ff */
[----:B------:R-:W-:Y:S02]  /*5e50*/  UIMAD.WIDE.U32 UR6, UR37, UR15, URZ ;  /* 0x0000000f250672a5 */ /* 0x000fe4000f8e00ff */
[----:B------:R-:W-:Y:S03]  /*5e60*/  @!UP0 UISETP.NE.AND UP1, UPT, UR14, 0x1, UPT ;  /* 0x000000010e00888c */ /* 0x000fe6000bf25270 */
[----:B------:R-:W-:Y:S01]  /*5e70*/  @!UP0 UMOV UR4, UR9 ;  /* 0x0000000900048c82 */ /* 0x000fe20008000000 */
[----:B---3--:R-:W-:Y:S02]  /*5e80*/  @!UP0 UISETP.NE.AND UP2, UPT, UR5, 0x1, UPT ;  /* 0x000000010500888c */ /* 0x008fe4000bf45270 */
[----:B------:R-:W-:Y:S01]  /*5e90*/  @!UP0 USHF.R.U32.HI UR4, URZ, UR13, UR4 ;  /* 0x0000000dff048299 */ /* 0x000fe20008011604 */
[----:B------:R-:W-:Y:S02]  /*5ea0*/  @!UP0 UMOV UR6, UR7 ;  /* 0x0000000700068c82 */ /* 0x000fe40008000000 */
[----:B----4-:R-:W-:Y:S02]  /*5eb0*/  @!UP0 USHF.R.U32.HI UR6, URZ, UR10, UR6 ;  /* 0x0000000aff068299 */ /* 0x010fe40008011606 */
[----:B------:R-:W-:Y:S02]  /*5ec0*/  @!UP0 USEL UR7, UR38, UR4, !UP2 ;  /* 0x0000000426078287 */ /* 0x000fe4000d000000 */
[----:B------:R-:W-:Y:S04]  /*5ed0*/  @!UP0 USEL UR6, UR37, UR6, !UP1 ;  /* 0x0000000625068287 */ /* 0x000fe8000c800000 */
[----:B------:R-:W-:Y:S02]  /*5ee0*/  @!UP0 UIADD3 UR4, UPT, UPT, -UR7, UR6, URZ ;  /* 0x0000000607048290 */ /* 0x000fe4000fffe1ff */
[----:B------:R-:W-:Y:S02]  /*5ef0*/  @!UP0 UIADD3 UR6, UPT, UPT, UR7, -UR6, URZ ;  /* 0x8000000607068290 */ /* 0x000fe4000fffe0ff */
[----:B------:R-:W-:Y:S02]  /*5f00*/  @!UP0 UIMAD UR38, UR4, UR5, UR38 ;  /* 0x00000005042682a4 */ /* 0x000fe4000f8e0226 */
[----:B------:R-:W-:Y:S01]  /*5f10*/  @!UP0 UIMAD UR37, UR6, UR14, UR37 ;  /* 0x0000000e062582a4 */ /* 0x000fe2000f8e0225 */
[----:B------:R-:W-:Y:S11]  /*5f20*/  @!P0 BRA `(.L_x_97) ;  /* 0x00000000007c8947 */ /* 0x000ff60003800000 */
[----:B------:R-:W2:Y:S01]  /*5f30*/  LDCU.64 UR8, c[0x4][0x80] ;  /* 0x01001000ff0877ac */ /* 0x000ea20008000a00 */
[----:B------:R-:W-:Y:S01]  /*5f40*/  MOV R2, 0x0 ;  /* 0x0000000000027802 */ /* 0x000fe20000000f00 */
[----:B------:R-:W-:Y:S02]  /*5f50*/  HFMA2 R12, -RZ, RZ, 0, 5.9604644775390625e-08 ;  /* 0x00000001ff0c7431 */ /* 0x000fe400000001ff */
[----:B------:R-:W-:Y:S01]  /*5f60*/  IMAD.MOV.U32 R8, RZ, RZ, 0x70 ;  /* 0x00000070ff087424 */ /* 0x000fe200078e00ff */
[----:B------:R3:W4:Y:S01]  /*5f70*/  LDC.64 R14, c[0x4][R2] ;  /* 0x01000000020e7b82 */ /* 0x0007220000000a00 */
[----:B------:R-:W1:Y:S01]  /*5f80*/  LDCU.64 UR6, c[0x4][0x88] ;  /* 0x01001100ff0677ac */ /* 0x000e620008000a00 */
[----:B------:R-:W-:Y:S01]  /*5f90*/  IMAD.MOV.U32 R13, RZ, RZ, RZ ;  /* 0x000000ffff0d7224 */ /* 0x000fe200078e00ff */
[----:B------:R-:W1:Y:S01]  /*5fa0*/  LDCU.64 UR4, c[0x4][0x8] ;  /* 0x01000100ff0477ac */ /* 0x000e620008000a00 */
[----:B--2---:R-:W-:Y:S01]  /*5fb0*/  MOV R5, UR9 ;  /* 0x0000000900057c02 */ /* 0x004fe20008000f00 */
[----:B------:R-:W-:Y:S01]  /*5fc0*/  IMAD.U32 R4, RZ, RZ, UR8 ;  /* 0x00000008ff047e24 */ /* 0x000fe2000f8e00ff */
[----:B-1----:R-:W-:Y:S01]  /*5fd0*/  MOV R7, UR7 ;  /* 0x0000000700077c02 */ /* 0x002fe20008000f00 */
[----:B------:R-:W-:Y:S01]  /*5fe0*/  IMAD.U32 R6, RZ, RZ, UR6 ;  /* 0x00000006ff067e24 */ /* 0x000fe2000f8e00ff */
[----:B------:R-:W-:Y:S01]  /*5ff0*/  MOV R11, UR5 ;  /* 0x00000005000b7c02 */ /* 0x000fe20008000f00 */
[----:B------:R-:W-:Y:S02]  /*6000*/  IMAD.U32 R10, RZ, RZ, UR4 ;  /* 0x00000004ff0a7e24 */ /* 0x000fe4000f8e00ff */
[----:B------:R-:W-:Y:S07]  /*6010*/  LEPC R20, `(.L_x_98) ;  /* 0x000000001014794e */ /* 0x000fee0000000000 */
[----:B---345:R-:W-:Y:S05]  /*6020*/  CALL.ABS.NOINC R14 ;  /* 0x000000000e007343 */ /* 0x038fea0003c00000 */
.L_x_98:
[----:B------:R-:W1:Y:S01]  /*6030*/  LDCU.64 UR8, c[0x4][0x80] ;  /* 0x01001000ff0877ac */ /* 0x000e620008000a00 */
[----:B------:R-:W2:Y:S01]  /*6040*/  LDC.64 R2, c[0x4][R2] ;  /* 0x0100000002027b82 */ /* 0x000ea20000000a00 */
[----:B------:R-:W-:Y:S02]  /*6050*/  HFMA2 R12, -RZ, RZ, 0, 5.9604644775390625e-08 ;  /* 0x00000001ff0c7431 */ /* 0x000fe400000001ff */
[----:B------:R-:W-:Y:S02]  /*6060*/  IMAD.MOV.U32 R8, RZ, RZ, 0x70 ;  /* 0x00000070ff087424 */ /* 0x000fe400078e00ff */
[----:B------:R-:W-:Y:S01]  /*6070*/  IMAD.MOV.U32 R13, RZ, RZ, RZ ;  /* 0x000000ffff0d7224 */ /* 0x000fe200078e00ff */
[----:B------:R-:W3:Y:S01]  /*6080*/  LDCU.64 UR6, c[0x4][0x88] ;  /* 0x01001100ff0677ac */ /* 0x000ee20008000a00 */
[----:B------:R-:W4:Y:S01]  /*6090*/  LDCU.64 UR4, c[0x4][0x8] ;  /* 0x01000100ff0477ac */ /* 0x000f220008000a00 */
[----:B-1----:R-:W-:Y:S02]  /*60a0*/  MOV R4, UR8 ;  /* 0x0000000800047c02 */ /* 0x002fe40008000f00 */
[----:B------:R-:W-:Y:S02]  /*60b0*/  MOV R5, UR9 ;  /* 0x0000000900057c02 */ /* 0x000fe40008000f00 */
[----:B---3--:R-:W-:Y:S01]  /*60c0*/  MOV R7, UR7 ;  /* 0x0000000700077c02 */ /* 0x008fe20008000f00 */
[----:B------:R-:W-:Y:S01]  /*60d0*/  IMAD.U32 R6, RZ, RZ, UR6 ;  /* 0x00000006ff067e24 */ /* 0x000fe2000f8e00ff */
[----:B----4-:R-:W-:Y:S01]  /*60e0*/  MOV R11, UR5 ;  /* 0x00000005000b7c02 */ /* 0x010fe20008000f00 */
[----:B------:R-:W-:Y:S02]  /*60f0*/  IMAD.U32 R10, RZ, RZ, UR4 ;  /* 0x00000004ff0a7e24 */ /* 0x000fe4000f8e00ff */
[----:B------:R-:W-:Y:S07]  /*6100*/  LEPC R20, `(.L_x_97) ;  /* 0x000000001014794e */ /* 0x000fee0000000000 */
[----:B--2---:R-:W-:Y:S05]  /*6110*/  CALL.ABS.NOINC R2 ;  /* 0x0000000002007343 */ /* 0x004fea0003c00000 */
.L_x_97:
[----:B------:R-:W-:Y:S05]  /*6120*/  BSYNC.RECONVERGENT B6 ;  /* 0x0000000000067941 */ /* 0x000fea0003800200 */
.L_x_96:
[----:B------:R-:W-:Y:S02]  /*6130*/  R2UR UR6, R55 ;  /* 0x00000000370672ca */ /* 0x000fe400000e0000 */
[----:B------:R-:W-:Y:S02]  /*6140*/  R2UR UR5, R66 ;  /* 0x00000000420572ca */ /* 0x000fe400000e0000 */
[----:B------:R-:W-:Y:S02]  /*6150*/  R2UR UR4, R65 ;  /* 0x00000000410472ca */ /* 0x000fe400000e0000 */
[----:B------:R-:W-:Y:S02]  /*6160*/  ISETP.NE.U32.AND P4, PT, R50, RZ, PT ;  /* 0x000000ff3200720c */ /* 0x000fe40003f85070 */
[----:B------:R-:W-:Y:S02]  /*6170*/  ISETP.NE.U32.AND P2, PT, RZ, UR54, PT ;  /* 0x00000036ff007c0c */ /* 0x000fe4000bf45070 */
[----:B------:R-:W-:Y:S02]  /*6180*/  ISETP.NE.AND.EX P4, PT, R51, RZ, PT, P4 ;  /* 0x000000ff3300720c */ /* 0x000fe40003f85340 */
[----:B------:R-:W-:Y:S01]  /*6190*/  ISETP.NE.AND.EX P2, PT, RZ, UR55, PT, P2 ;  /* 0x00000037ff007c0c */ /* 0x000fe2000bf45320 */
[----:B------:R-:W-:Y:S02]  /*61a0*/  UISETP.NE.AND UP2, UPT, UR6, URZ, UPT ;  /* 0x000000ff0600728c */ /* 0x000fe4000bf45270 */
[----:B------:R-:W-:Y:S04]  /*61b0*/  UISETP.NE.U32.AND UP0, UPT, UR5, URZ, UPT ;  /* 0x000000ff0500728c */ /* 0x000fe8000bf05070 */
[----:B------:R-:W-:Y:S01]  /*61c0*/  UISETP.NE.AND.EX UP1, UPT, UR4, URZ, UPT, UP0 ;  /* 0x000000ff0400728c */ /* 0x000fe2000bf25300 */
[----:B------:R-:W-:Y:S01]  /*61d0*/  PLOP3.LUT P1, PT, PT, PT, UP2, 0x80, 0x8 ;  /* 0x000000000008781c */ /* 0x000fe20003f2f028 */
[----:B------:R-:W-:Y:S03]  /*61e0*/  UPLOP3.LUT UP0, UPT, UPT, UPT, UPT, 0x40, 0x4 ;  /* 0x000000000004789c */ /* 0x000fe60003f0e870 */
[----:B------:R-:W-:Y:S06]  /*61f0*/  @UP2 UPLOP3.LUT UP0, UPT, UPT, UPT, UP1, 0x80, 0x8 ;  /* 0x000000000008289c */ /* 0x000fec0003f0f010 */
[----:B------:R-:W-:Y:S01]  /*6200*/  PLOP3.LUT P0, PT, PT, PT, UP0, 0x80, 0x8 ;  /* 0x000000000008781c */ /* 0x000fe20003f0f008 */
[----:B------:R-:W-:Y:S01]  /*6210*/  @!UPT UIADD3 URZ, UPT, UPT, URZ, URZ, URZ ;  /* 0x000000fffffff290 */ /* 0x000fe2000fffe0ff */
[----:B------:R-:W-:Y:S11]  /*6220*/  BRA.U !UP1, `(.L_x_99) ;  /* 0x0000000109407547 */ /* 0x000ff6000b800000 */
[----:B------:R-:W-:Y:S01]  /*6230*/  UISETP.NE.U32.AND UP0, UPT, UR54, URZ, UPT ;  /* 0x000000ff3600728c */ /* 0x000fe2000bf05070 */
[----:B------:R-:W-:Y:S01]  /*6240*/  R2UR UR6, R66 ;  /* 0x00000000420672ca */ /* 0x000fe200000e0000 */
[----:B------:R-:W2:Y:S01]  /*6250*/  LDCU.64 UR8, c[0x0][0x358] ;  /* 0x00006b00ff0877ac */ /* 0x000ea20008000a00 */
[----:B------:R-:W-:Y:S02]  /*6260*/  HFMA2 R52, -RZ, RZ, 0, 5.9604644775390625e-08 ;  /* 0x00000001ff347431 */ /* 0x000fe400000001ff */
[----:B-1----:R-:W-:Y:S01]  /*6270*/  IMAD.MOV.U32 R0, RZ, RZ, 0x1 ;  /* 0x00000001ff007424 */ /* 0x002fe200078e00ff */
[----:B------:R-:W-:Y:S06]  /*6280*/  UISETP.NE.AND.EX UP0, UPT, UR55, URZ, UPT, UP0 ;  /* 0x000000ff3700728c */ /* 0x000fec000bf05300 */
[----:B------:R-:W-:Y:S05]  /*6290*/  PLOP3.LUT P3, PT, PT, PT, UP0, 0x80, 0x8 ;  /* 0x000000000008781c */ /* 0x000fea0003f6f008 */
[----:B------:R-:W1:Y:S01]  /*62a0*/  @UP0 LDCU.64 UR4, c[0x0][0x888] ;  /* 0x00011100ff0407ac */ /* 0x000e620008000a00 */
[----:B------:R-:W-:Y:S07]  /*62b0*/  @UP0 UIMAD UR6, UR36, UR6, URZ ;  /* 0x00000006240602a4 */ /* 0x000fee000f8e02ff */
[----:B------:R-:W-:Y:S01]  /*62c0*/  @!P3 PRMT R52, R0, 0x7610, R52 ;  /* 0x000076100034b816 */ /* 0x000fe20000000034 */
[----:B-1----:R-:W-:Y:S06]  /*62d0*/  @UP0 UIMAD.WIDE UR4, UR6, 0x4, UR4 ;  /* 0x00000004060408a5 */ /* 0x002fec000f8e0204 */
[----:B------:R-:W-:Y:S02]  /*62e0*/  IMAD.U32 R2, RZ, RZ, UR4 ;  /* 0x00000004ff027e24 */ /* 0x000fe4000f8e00ff */
[----:B------:R-:W-:Y:S03]  /*62f0*/  IMAD.U32 R3, RZ, RZ, UR5 ;  /* 0x00000005ff037e24 */ /* 0x000fe6000f8e00ff */
[----:B------:R-:W1:Y:S02]  /*6300*/  @!UP0 LDCU UR4, c[0x0][0x880] ;  /* 0x00011000ff0487ac */ /* 0x000e640008000800 */
[----:B--2--5:R2:W5:Y:S02]  /*6310*/  @P3 LDG.E R27, desc[UR8][R2.64] ;  /* 0x00000008021b3981 */ /* 0x024564000c1e1900 */
[----:B-12---:R-:W-:Y:S02]  /*6320*/  @!P3 MOV R27, UR4 ;  /* 0x00000004001bbc02 */ /* 0x006fe40008000f00 */
.L_x_99:
[----:B------:R-:W-:Y:S05]  /*6330*/  @!P4 BRA `(.L_x_100) ;  /* 0x000000000024c947 */ /* 0x000fea0003800000 */
[----:B------:R-:W-:Y:S01]  /*6340*/  ISETP.NE.U32.AND P3, PT, R48, RZ, PT ;  /* 0x000000ff3000720c */ /* 0x000fe20003f65070 */
[----:B------:R-:W2:Y:S03]  /*6350*/  LDCU.64 UR4, c[0x0][0x358] ;  /* 0x00006b00ff0477ac */ /* 0x000ea60008000a00 */
[----:B------:R-:W-:Y:S11]  /*6360*/  ISETP.NE.AND.EX P3, PT, R49, RZ, PT, P3 ;  /* 0x000000ff3100720c */ /* 0x000ff60003f65330 */
[----:B------:R-:W-:Y:S02]  /*6370*/  @!UPT UIADD3 URZ, UPT, UPT, URZ, URZ, URZ ;  /* 0x000000fffffff290 */ /* 0x000fe4000fffe0ff */
[----:B------:R-:W3:Y:S01]  /*6380*/  @P3 LDC.64 R2, c[0x0][0x8a8] ;  /* 0x00022a00ff023b82 */ /* 0x000ee20000000a00 */
[----:B-1----:R-:W-:Y:S04]  /*6390*/  @P3 IMAD R0, R50, UR36, RZ ;  /* 0x0000002432003c24 */ /* 0x002fe8000f8e02ff */
[----:B---3--:R-:W-:Y:S05]  /*63a0*/  @P3 IMAD.WIDE R2, R0, 0x4, R2 ;  /* 0x0000000400023825 */ /* 0x008fea00078e0202 */
[----:B--2--5:R2:W5:Y:S02]  /*63b0*/  @P3 LDG.E R24, desc[UR4][R2.64] ;  /* 0x0000000402183981 */ /* 0x024564000c1e1900 */
[----:B--2---:R-:W3:Y:S02]  /*63c0*/  @!P3 LDC R24, c[0x0][0x8a0] ;  /* 0x00022800ff18bb82 */ /* 0x004ee40000000800 */
.L_x_100:
[----:B-----5:R-:W-:Y:S01]  /*63d0*/  FSETP.NEU.AND P3, PT, R27, RZ, PT ;  /* 0x000000ff1b00720b */ /* 0x020fe20003f6d000 */
[----:B------:R-:W-:Y:S01]  /*63e0*/  IMAD.SHL.U32 R75, R26, 0x4, RZ ;  /* 0x000000041a4b7824 */ /* 0x000fe200078e00ff */
[----:B------:R-:W-:Y:S01]  /*63f0*/  SEL R4, RZ, 0xffffffff, P2 ;  /* 0xffffffffff047807 */ /* 0x000fe20001000000 */
[----:B------:R-:W-:Y:S01]  /*6400*/  BSSY B1, `(.L_x_101) ;  /* 0x0000044000017945 */ /* 0x000fe20003800000 */
[----:B------:R-:W-:Y:S01]  /*6410*/  @P1 LOP3.LUT P2, RZ, R52, 0xff, RZ, 0xc0, !PT ;  /* 0x000000ff34ff1812 */ /* 0x000fe2000784c0ff */
[----:B------:R-:W-:Y:S01]  /*6420*/  VIADD R70, R75, UR44 ;  /* 0x0000002c4b467c36 */ /* 0x000fe20008000000 */
[----:B-1----:R-:W-:Y:S01]  /*6430*/  @P1 SEL R0, RZ, 0xffffffff, P3 ;  /* 0xffffffffff001807 */ /* 0x002fe20001800000 */
[----:B------:R-:W-:Y:S01]  /*6440*/  IMAD.MOV.U32 R76, RZ, RZ, 0x1 ;  /* 0x00000001ff4c7424 */ /* 0x000fe200078e00ff */
[----:B------:R-:W-:Y:S01]  /*6450*/  LOP3.LUT R61, R61, 0x1, RZ, 0x3c, !PT ;  /* 0x000000013d3d7812 */ /* 0x000fe200078e3cff */
[----:B------:R-:W-:Y:S01]  /*6460*/  IMAD.MOV.U32 R74, RZ, RZ, RZ ;  /* 0x000000ffff4a7224 */ /* 0x000fe200078e00ff */
[----:B------:R-:W-:Y:S02]  /*6470*/  @P0 SEL R0, R4, R0, !P2 ;  /* 0x0000000004000207 */ /* 0x000fe40005000000 */
[----:B------:R-:W-:Y:S02]  /*6480*/  CS2R R46, SRZ ;  /* 0x00000000002e7805 */ /* 0x000fe4000001ff00 */
[----:B------:R-:W-:Y:S02]  /*6490*/  LEA R72, R22, UR44, 0x3 ;  /* 0x0000002c16487c11 */ /* 0x000fe4000f8e18ff */
[----:B------:R-:W-:Y:S02]  /*64a0*/  CS2R R44, SRZ ;  /* 0x00000000002c7805 */ /* 0x000fe4000001ff00 */
[----:B------:R-:W-:Y:S02]  /*64b0*/  @P1 LOP3.LUT R0, R0, 0x1, RZ, 0xc0, !PT ;  /* 0x0000000100001812 */ /* 0x000fe400078ec0ff */
[----:B------:R-:W-:Y:S02]  /*64c0*/  CS2R R42, SRZ ;  /* 0x00000000002a7805 */ /* 0x000fe4000001ff00 */
[----:B------:R-:W-:Y:S02]  /*64d0*/  SHF.L.U32 R2, R60, 0x1f, RZ ;  /* 0x0000001f3c027819 */ /* 0x000fe400000006ff */
[----:B------:R-:W-:Y:S02]  /*64e0*/  CS2R R40, SRZ ;  /* 0x0000000000287805 */ /* 0x000fe4000001ff00 */
[----:B------:R-:W-:Y:S02]  /*64f0*/  ISETP.NE.U32.OR P6, PT, R0, 0x1, !P1 ;  /* 0x000000010000780c */ /* 0x000fe40004fc5470 */
[----:B------:R-:W-:Y:S02]  /*6500*/  CS2R R38, SRZ ;  /* 0x0000000000267805 */ /* 0x000fe4000001ff00 */
[----:B------:R-:W-:Y:S02]  /*6510*/  PLOP3.LUT P2, PT, PT, PT, UP1, 0x80, 0x8 ;  /* 0x000000000008781c */ /* 0x000fe40003f4f018 */
[----:B------:R-:W-:Y:S02]  /*6520*/  CS2R R36, SRZ ;  /* 0x0000000000247805 */ /* 0x000fe4000001ff00 */
[----:B------:R-:W-:Y:S02]  /*6530*/  LEA.HI R25, R22, R22, RZ, 0x1 ;  /* 0x0000001616197211 */ /* 0x000fe400078f08ff */
[----:B------:R-:W-:Y:S02]  /*6540*/  CS2R R34, SRZ ;  /* 0x0000000000227805 */ /* 0x000fe4000001ff00 */
[----:B------:R-:W-:Y:S02]  /*6550*/  LOP3.LUT P4, R57, R52, 0xff, RZ, 0xc0, !PT ;  /* 0x000000ff34397812 */ /* 0x000fe4000788c0ff */
[----:B------:R-:W-:Y:S02]  /*6560*/  CS2R R32, SRZ ;  /* 0x0000000000207805 */ /* 0x000fe4000001ff00 */
[----:B------:R-:W-:Y:S01]  /*6570*/  SEL R3, RZ, 0xffffffff, P3 ;  /* 0xffffffffff037807 */ /* 0x000fe20001800000 */
[----:B------:R-:W-:Y:S01]  /*6580*/  VIADD R69, R70, 0x400 ;  /* 0x0000040046457836 */ /* 0x000fe20000000000 */
[----:B------:R-:W-:Y:S01]  /*6590*/  P2R R67, PR, RZ, 0x40 ;  /* 0x00000040ff437803 */ /* 0x000fe20000000000 */
[----:B------:R-:W-:Y:S01]  /*65a0*/  IMAD.IADD R68, R62, 0x1, R70 ;  /* 0x000000013e447824 */ /* 0x000fe200078e0246 */
[----:B------:R-:W-:Y:S02]  /*65b0*/  @P6 SHF.L.U32 R0, R61, 0x1f, RZ ;  /* 0x0000001f3d006819 */ /* 0x000fe400000006ff */
[----:B------:R-:W-:Y:S02]  /*65c0*/  @P2 SEL R3, R4, R3, !P4 ;  /* 0x0000000304032207 */ /* 0x000fe40006000000 */
[----:B------:R1:W2:Y:S02]  /*65d0*/  @P6 SYNCS.PHASECHK.TRANS64.TRYWAIT P1, [UR44+0x40], R0 ;  /* 0x00004000ff0065a7 */ /* 0x0002a4000802112c */
[----:B------:R-:W-:Y:S04]  /*65e0*/  LOP3.LUT R3, R3, 0x1, RZ, 0xc0, !PT ;  /* 0x0000000103037812 */ /* 0x000fe800078ec0ff */
[----:B------:R-:W-:Y:S04]  /*65f0*/  ISETP.NE.U32.AND P5, PT, R3, 0x1, PT ;  /* 0x000000010300780c */ /* 0x000fe80003fa5070 */
[----:B------:R-:W-:Y:S01]  /*6600*/  P2R R77, PR, RZ, 0x20 ;  /* 0x00000020ff4d7803 */ /* 0x000fe20000000000 */
[----:B------:R4:W3:Y:S01]  /*6610*/  SYNCS.PHASECHK.TRANS64.TRYWAIT P0, [R72+URZ+0xb0], R2 ;  /* 0x0000b002480075a7 */ /* 0x0008e200080011ff */
[C---:B-1----:R-:W-:Y:S01]  /*6620*/  IMAD.SHL.U32 R0, R25.reuse, 0x40, RZ ;  /* 0x0000004019007824 */ /* 0x042fe200078e00ff */
[----:B------:R-:W-:Y:S04]  /*6630*/  LOP3.LUT R25, R25, 0xffe, RZ, 0xc0, !PT ;  /* 0x00000ffe19197812 */ /* 0x000fe800078ec0ff */
[----:B------:R-:W-:Y:S01]  /*6640*/  LOP3.LUT R0, R0, 0xffffff80, RZ, 0xc0, !PT ;  /* 0xffffff8000007812 */ /* 0x000fe200078ec0ff */
[----:B------:R-:W-:Y:S04]  /*6650*/  IMAD.IADD R25, R22, 0x1, -R25 ;  /* 0x0000000116197824 */ /* 0x000fe800078e0a19 */
[----:B------:R-:W-:Y:S04]  /*6660*/  IMAD.IADD R0, R23, 0x1, R0 ;  /* 0x0000000117007824 */ /* 0x000fe800078e0200 */
[----:B------:R-:W-:Y:S01]  /*6670*/  IMAD R25, R25, 0x100000, R0 ;  /* 0x0010000019197824 */ /* 0x000fe200078e0200 */
[----:B--2---:R-:W-:Y:S01]  /*6680*/  @P6 SEL R76, RZ, 0x1, !P1 ;  /* 0x00000001ff4c6807 */ /* 0x004fe20004800000 */
[----:B----4-:R-:W-:Y:S06]  /*6690*/  @!P6 BRA `(.L_x_102) ;  /* 0x000000000068e947 */ /* 0x010fec0003800000 */
[C---:B------:R-:W-:Y:S01]  /*66a0*/  @P5 IMAD R5, R63.reuse, 0x4, R69 ;  /* 0x000000043f055824 */ /* 0x040fe200078e0245 */
[----:B------:R-:W-:Y:S01]  /*66b0*/  ISETP.NE.AND P1, PT, R76, RZ, PT ;  /* 0x000000ff4c00720c */ /* 0x000fe20003f25270 */
[----:B------:R-:W-:Y:S01]  /*66c0*/  @P5 IMAD R4, R63, 0x4, R70 ;  /* 0x000000043f045824 */ /* 0x000fe200078e0246 */
[----:B------:R-:W-:Y:S01]  /*66d0*/  BSSY B0, `(.L_x_103) ;  /* 0x000000e000007945 */ /* 0x000fe20003800000 */
[----:B------:R-:W-:Y:S01]  /*66e0*/  IMAD.MOV.U32 R46, RZ, RZ, RZ ;  /* 0x000000ffff2e7224 */ /* 0x000fe200078e00ff */
[----:B------:R-:W-:Y:S01]  /*66f0*/  CS2R R42, SRZ ;  /* 0x00000000002a7805 */ /* 0x000fe2000001ff00 */
[----:B------:R-:W-:Y:S01]  /*6700*/  @P5 IMAD.IADD R5, R62, 0x1, R5 ;  /* 0x000000013e055824 */ /* 0x000fe200078e0205 */
[----:B------:R-:W-:Y:S02]  /*6710*/  CS2R R40, SRZ ;  /* 0x0000000000287805 */ /* 0x000fe4000001ff00 */
[----:B------:R-:W-:Y:S02]  /*6720*/  CS2R R44, SRZ ;  /* 0x00000000002c7805 */ /* 0x000fe4000001ff00 */
[----:B------:R-:W-:Y:S02]  /*6730*/  CS2R R34, SRZ ;  /* 0x0000000000227805 */ /* 0x000fe4000001ff00 */
[----:B------:R-:W-:Y:S02]  /*6740*/  CS2R R32, SRZ ;  /* 0x0000000000207805 */ /* 0x000fe4000001ff00 */
[----:B------:R-:W-:Y:S02]  /*6750*/  CS2R R38, SRZ ;  /* 0x0000000000267805 */ /* 0x000fe4000001ff00 */
[----:B------:R-:W-:Y:S01]  /*6760*/  CS2R R36, SRZ ;  /* 0x0000000000247805 */ /* 0x000fe2000001ff00 */
[----:B------:R-:W-:Y:S06]  /*6770*/  @P1 BRA `(.L_x_104) ;  /* 0x00000000000c1947 */ /* 0x000fec0003800000 */
[----:B------:R-:W-:Y:S04]  /*6780*/  SHF.L.U32 R3, R61, 0x1f, RZ ;  /* 0x0000001f3d037819 */ /* 0x000fe800000006ff */
[----:B------:R-:W1:Y:S02]  /*6790*/  SYNCS.PHASECHK.TRANS64.TRYWAIT P1, [UR44+0x40], R3 ;  /* 0x00004003ff0075a7 */ /* 0x000e64000802112c */
[----:B-1----:R-:W-:Y:S05]  /*67a0*/  @!P1 BRA `(.L_x_105) ;  /* 0x00000028009c9947 */ /* 0x002fea0003800000 */
.L_x_104:
[----:B------:R-:W-:Y:S05]  /*67b0*/  BSYNC B0 ;  /* 0x0000000000007941 */ /* 0x000fea0003800000 */
.L_x_103:
[----:B------:R-:W-:Y:S01]  /*67c0*/  ISETP.NE.AND P1, PT, R77, RZ, PT ;  /* 0x000000ff4d00720c */ /* 0x000fe20003f25270 */
[----:B------:R-:W-:Y:S11]  /*67d0*/  HFMA2 R74, -RZ, RZ, 0, 5.9604644775390625e-08 ;  /* 0x00000001ff4a7431 */ /* 0x000ff600000001ff */
[----:B------:R-:W-:Y:S01]  /*67e0*/  @!UPT UIADD3 URZ, UPT, UPT, URZ, URZ, URZ ;  /* 0x000000fffffff290 */ /* 0x000fe2000fffe0ff */
[----:B------:R-:W-:Y:S05]  /*67f0*/  @P1 WARPSYNC.ALL ;  /* 0x0000000000001948 */ /* 0x000fea0003800000 */
[----:B------:R2:W4:Y:S04]  /*6800*/  @P1 LDSM.16.M88.4 R40, [R4+0x400] ;  /* 0x000400000428183b */ /* 0x0005280000000200 */
[----:B------:R2:W1:Y:S04]  /*6810*/  @P1 LDSM.16.M88.4 R44, [R5] ;  /* 0x00000000052c183b */ /* 0x0004680000000200 */
[----:B------:R2:W1:Y:S04]  /*6820*/  @P1 LDSM.16.M88.4 R32, [R75+UR44+0x400] ;  /* 0x0004002c4b20183b */ /* 0x0004680008000200 */
[----:B------:R2:W1:Y:S02]  /*6830*/  @P1 LDSM.16.M88.4 R36, [R68+0x400] ;  /* 0x000400004424183b */ /* 0x0004640000000200 */
.L_x_102:
[----:B------:R-:W-:Y:S05]  /*6840*/  BSYNC B1 ;  /* 0x0000000000017941 */ /* 0x000fea0003800000 */
.L_x_101:
[----:B-1----:R-:W-:Y:S04]  /*6850*/  SHF.R.U32.HI R0, RZ, 0x15, R25 ;  /* 0x00000015ff007819 */ /* 0x002fe80000011619 */
[----:B------:R-:W-:Y:S01]  /*6860*/  LOP3.LUT P1, RZ, R0, 0x3, R53, 0x48, !PT ;  /* 0x0000000300ff7812 */ /* 0x000fe20007824835 */
[----:B------:R-:W-:Y:S01]  /*6870*/  @!UPT UIADD3 URZ, UPT, UPT, URZ, URZ, URZ ;  /* 0x000000fffffff290 */ /* 0x000fe2000fffe0ff */
[----:B---3--:R-:W-:Y:S11]  /*6880*/  @P0 BRA `(.L_x_106) ;  /* 0x0000000000080947 */ /* 0x008ff60003800000 */
[----:B------:R-:W1:Y:S02]  /*6890*/  SYNCS.PHASECHK.TRANS64.TRYWAIT P0, [R72+URZ+0xb0], R2 ;  /* 0x0000b002480075a7 */ /* 0x000e6400080011ff */
[----:B-1----:R-:W-:Y:S05]  /*68a0*/  @!P0 BRA `(.L_x_107) ;  /* 0x0000002800748947 */ /* 0x002fea0003800000 */
.L_x_106:
[----:B------:R-:W-:Y:S05]  /*68b0*/  @!P1 BRA `(.L_x_108) ;  /* 0x0000000000409947 */ /* 0x000fea0003800000 */
[----:B------:R-:W2:Y:S01]  /*68c0*/  LDCU.64 UR8, c[0x4][0x70] ;  /* 0x01000e00ff0877ac */ /* 0x000ea20008000a00 */
[----:B------:R-:W-:Y:S01]  /*68d0*/  MOV R3, 0x0 ;  /* 0x0000000000037802 */ /* 0x000fe20000000f00 */
[----:B------:R-:W-:Y:S02]  /*68e0*/  HFMA2 R12, -RZ, RZ, 0, 5.9604644775390625e-08 ;  /* 0x00000001ff0c7431 */ /* 0x000fe400000001ff */
[----:B------:R-:W-:Y:S02]  /*68f0*/  IMAD.MOV.U32 R8, RZ, RZ, 0x192 ;  /* 0x00000192ff087424 */ /* 0x000fe400078e00ff */
[----:B------:R-:W-:Y:S01]  /*6900*/  IMAD.MOV.U32 R13, RZ, RZ, RZ ;  /* 0x000000ffff0d7224 */ /* 0x000fe200078e00ff */
[----:B------:R-:W3:Y:S01]  /*6910*/  LDCU.64 UR6, c[0x4][0x78] ;  /* 0x01000f00ff0677ac */ /* 0x000ee20008000a00 */
[----:B-1----:R-:W1:Y:S01]  /*6920*/  LDC.64 R2, c[0x4][R3] ;  /* 0x0100000003027b82 */ /* 0x002e620000000a00 */
[----:B------:R-:W5:Y:S01]  /*6930*/  LDCU.64 UR4, c[0x4][0x10] ;  /* 0x01000200ff0477ac */ /* 0x000f620008000a00 */
[----:B--2---:R-:W-:Y:S01]  /*6940*/  MOV R5, UR9 ;  /* 0x0000000900057c02 */ /* 0x004fe20008000f00 */
[----:B------:R-:W-:Y:S01]  /*6950*/  IMAD.U32 R4, RZ, RZ, UR8 ;  /* 0x00000008ff047e24 */ /* 0x000fe2000f8e00ff */
[----:B---3--:R-:W-:Y:S01]  /*6960*/  MOV R7, UR7 ;  /* 0x0000000700077c02 */ /* 0x008fe20008000f00 */
[----:B------:R-:W-:Y:S01]  /*6970*/  IMAD.U32 R6, RZ, RZ, UR6 ;  /* 0x00000006ff067e24 */ /* 0x000fe2000f8e00ff */
[----:B-----5:R-:W-:Y:S01]  /*6980*/  MOV R11, UR5 ;  /* 0x00000005000b7c02 */ /* 0x020fe20008000f00 */
[----:B------:R-:W-:Y:S02]  /*6990*/  IMAD.U32 R10, RZ, RZ, UR4 ;  /* 0x00000004ff0a7e24 */ /* 0x000fe4000f8e00ff */
[----:B------:R-:W-:Y:S07]  /*69a0*/  LEPC R20, `(.L_x_108) ;  /* 0x000000001014794e */ /* 0x000fee0000000000 */
[----:B-1--4-:R-:W-:Y:S05]  /*69b0*/  CALL.ABS.NOINC R2 ;  /* 0x0000000002007343 */ /* 0x012fea0003c00000 */
.L_x_108:
[----:B------:R-:W-:Y:S05]  /*69c0*/  WARPSYNC.ALL ;  /* 0x0000000000007948 */ /* 0x000fea0003800000 */
[----:B------:R-:W-:Y:S01]  /*69d0*/  R2UR UR4, R25 ;  /* 0x00000000190472ca */ /* 0x000fe200000e0000 */
[----:B------:R-:W-:Y:S01]  /*69e0*/  BSSY.RECONVERGENT B0, `(.L_x_109) ;  /* 0x000003c000007945 */ /* 0x000fe20003800200 */
[----:B------:R-:W-:Y:S02]  /*69f0*/  SHF.L.U32 R73, R63, 0x2, RZ ;  /* 0x000000023f497819 */ /* 0x000fe400000006ff */
[----:B------:R-:W-:Y:S02]  /*6a00*/  ISETP.NE.AND P0, PT, R64, RZ, PT ;  /* 0x000000ff4000720c */ /* 0x000fe40003f05270 */
[----:B------:R-:W-:Y:S04]  /*6a10*/  IADD3 R69, PT, PT, R69, R73, RZ ;  /* 0x0000004945457210 */ /* 0x000fe80007ffe0ff */
[----:B------:R-:W-:Y:S03]  /*6a20*/  IADD3 R71, PT, PT, R62, R69, RZ ;  /* 0x000000453e477210 */ /* 0x000fe60007ffe0ff */
[----:B--2---:R-:W2:Y:S02]  /*6a30*/  LDTM.16dp128bit.x8 R4, tmem[UR4] ;  /* 0x00000004000479ee */ /* 0x004ea40008180000 */
[C---:B--2---:R-:W-:Y:S01]  /*6a40*/  FMUL R0, R24.reuse, R4 ;  /* 0x0000000418007220 */ /* 0x044fe20000400000 */
[C---:B-1----:R-:W-:Y:S01]  /*6a50*/  FMUL R2, R24.reuse, R5 ;  /* 0x0000000518027220 */ /* 0x042fe20000400000 */
[C---:B------:R-:W-:Y:S01]  /*6a60*/  FMUL R3, R24.reuse, R6 ;  /* 0x0000000618037220 */ /* 0x040fe20000400000 */
[C---:B------:R-:W-:Y:S01]  /*6a70*/  FMUL R7, R24.reuse, R7 ;  /* 0x0000000718077220 */ /* 0x040fe20000400000 */
[C---:B------:R-:W-:Y:S01]  /*6a80*/  FFMA R28, R27.reuse, R32, R0 ;  /* 0x000000201b1c7223 */ /* 0x040fe20000000000 */
        /* <DEDUP_REMOVED lines=10> */
[----:B------:R1:W-:Y:S01]  /*6b30*/  STSM.16.M88.4 [R70+0x400], R28 ;  /* 0x0004001c46007844 */ /* 0x0003e20000000200 */
[C---:B------:R-:W-:Y:S01]  /*6b40*/  FMUL R9, R24.reuse, R13 ;  /* 0x0000000d18097220 */ /* 0x040fe20000400000 */
[C---:B------:R-:W-:Y:S01]  /*6b50*/  FFMA R6, R27.reuse, R38, R6 ;  /* 0x000000261b067223 */ /* 0x040fe20000000006 */
[C---:B------:R-:W-:Y:S01]  /*6b60*/  FMUL R10, R24.reuse, R14 ;  /* 0x0000000e180a7220 */ /* 0x040fe20000400000 */
[C---:B------:R-:W-:Y:S01]  /*6b70*/  FFMA R7, R27.reuse, R39, R11 ;  /* 0x000000271b077223 */ /* 0x040fe2000000000b */
[C---:B------:R-:W-:Y:S01]  /*6b80*/  FMUL R15, R24.reuse, R15 ;  /* 0x0000000f180f7220 */ /* 0x040fe20000400000 */
[C---:B----4-:R-:W-:Y:S01]  /*6b90*/  FFMA R8, R27.reuse, R40, R8 ;  /* 0x000000281b087223 */ /* 0x050fe20000000008 */
[C---:B------:R-:W-:Y:S01]  /*6ba0*/  FMUL R12, R24.reuse, R16 ;  /* 0x00000010180c7220 */ /* 0x040fe20000400000 */
[C---:B------:R-:W-:Y:S01]  /*6bb0*/  FFMA R9, R27.reuse, R41, R9 ;  /* 0x000000291b097223 */ /* 0x040fe20000000009 */
[----:B------:R1:W-:Y:S01]  /*6bc0*/  STSM.16.M88.4 [R68+0x400], R4 ;  /* 0x0004000444007844 */ /* 0x0003e20000000200 */
[C---:B------:R-:W-:Y:S01]  /*6bd0*/  FMUL R13, R24.reuse, R17 ;  /* 0x00000011180d7220 */ /* 0x040fe20000400000 */
[C---:B------:R-:W-:Y:S01]  /*6be0*/  FFMA R10, R27.reuse, R42, R10 ;  /* 0x0000002a1b0a7223 */ /* 0x040fe2000000000a */
[C---:B------:R-:W-:Y:S01]  /*6bf0*/  FMUL R14, R24.reuse, R18 ;  /* 0x00000012180e7220 */ /* 0x040fe20000400000 */
[C---:B------:R-:W-:Y:S01]  /*6c00*/  FFMA R11, R27.reuse, R43, R15 ;  /* 0x0000002b1b0b7223 */ /* 0x040fe2000000000f */
[----:B------:R-:W-:Y:S01]  /*6c10*/  FMUL R19, R24, R19 ;  /* 0x0000001318137220 */ /* 0x000fe20000400000 */
[C---:B------:R-:W-:Y:S01]  /*6c20*/  FFMA R12, R27.reuse, R44, R12 ;  /* 0x0000002c1b0c7223 */ /* 0x040fe2000000000c */
[C---:B------:R-:W-:Y:S01]  /*6c30*/  FFMA R13, R27.reuse, R45, R13 ;  /* 0x0000002d1b0d7223 */ /* 0x040fe2000000000d */
[C---:B------:R-:W-:Y:S01]  /*6c40*/  FFMA R14, R27.reuse, R46, R14 ;  /* 0x0000002e1b0e7223 */ /* 0x040fe2000000000e */
[----:B------:R1:W-:Y:S01]  /*6c50*/  STSM.16.M88.4 [R69], R8 ;  /* 0x0000000845007844 */ /* 0x0003e20000000200 */
[----:B------:R-:W-:Y:S05]  /*6c60*/  FFMA R15, R27, R47, R19 ;  /* 0x0000002f1b0f7223 */ /* 0x000fea0000000013 */
[----:B------:R1:W-:Y:S01]  /*6c70*/  STSM.16.M88.4 [R71], R12 ;  /* 0x0000000c47007844 */ /* 0x0003e20000000200 */
[----:B------:R-:W-:Y:S01]  /*6c80*/  @!PT LDS RZ, [RZ] ;  /* 0x00000000fffff984 */ /* 0x000fe20000000800 */
[----:B------:R-:W-:Y:S01]  /*6c90*/  @!PT LDS RZ, [RZ] ;  /* 0x00000000fffff984 */ /* 0x000fe20000000800 */
[----:B------:R-:W-:Y:S01]  /*6ca0*/  @!PT LDS RZ, [RZ] ;  /* 0x00000000fffff984 */ /* 0x000fe20000000800 */
[----:B------:R-:W-:Y:S01]  /*6cb0*/  @!PT LDS RZ, [RZ] ;  /* 0x00000000fffff984 */ /* 0x000fe20000000800 */
[----:B------:R2:W-:Y:S06]  /*6cc0*/  MEMBAR.ALL.CTA ;  /* 0x0000000000007992 */ /* 0x0005ec0000008000 */
[----:B--2---:R-:W2:Y:S02]  /*6cd0*/  FENCE.VIEW.ASYNC.S ;  /* 0x00000000000073c6 */ /* 0x004ea40000000000 */
[----:B--2---:R-:W-:Y:S06]  /*6ce0*/  BAR.SYNC.DEFER_BLOCKING 0x1, 0x80 ;  /* 0x0042000000007b1d */ /* 0x004fec0000010000 */
[----:B------:R-:W-:Y:S05]  /*6cf0*/  @P0 BRA `(.L_x_110) ;  /* 0x0000000000280947 */ /* 0x000fea0003800000 */
[----:B------:R-:W2:Y:S01]  /*6d00*/  LDCU.64 UR6, c[0x0][0x348] ;  /* 0x00006900ff0677ac */ /* 0x000ea20008000a00 */
[----:B------:R-:W-:Y:S01]  /*6d10*/  UIADD3 UR4, UPT, UPT, UR44, 0x400, URZ ;  /* 0x000004002c047890 */ /* 0x000fe2000fffe0ff */
[----:B------:R-:W-:Y:S05]  /*6d20*/  UMOV UR51, UR36 ;  /* 0x0000002400337c82 */ /* 0x000fea0008000000 */
[----:B------:R-:W-:Y:S04]  /*6d30*/  MOV R56, UR4 ;  /* 0x0000000400387c02 */ /* 0x000fe80008000f00 */
[----:B------:R-:W-:Y:S01]  /*6d40*/  R2UR UR48, R56 ;  /* 0x00000000383072ca */ /* 0x000fe200000e0000 */
[----:B--2---:R-:W-:Y:S04]  /*6d50*/  UIADD3 UR4, UP0, UPT, UR6, 0x680, URZ ;  /* 0x0000068006047890 */ /* 0x004fe8000ff1e0ff */
[----:B------:R-:W-:Y:S09]  /*6d60*/  UIADD3.X UR5, UPT, UPT, URZ, UR7, URZ, UP0, !UPT ;  /* 0x00000007ff057290 */ /* 0x000ff200087fe4ff */
[----:B------:R2:W-:Y:S01]  /*6d70*/  UTMASTG.3D [UR48], [UR4] ;  /* 0x00000030040073b5 */ /* 0x0005e20008010000 */
[----:B------:R0:W-:Y:S01]  /*6d80*/  UTMACMDFLUSH ;  /* 0x00000000000079b7 */ /* 0x0001e20000000000 */
[----:B--2---:R-:W-:Y:S04]  /*6d90*/  DEPBAR.LE SB0, 0x1 ;  /* 0x000080400000791a */ /* 0x004fe80000000000 */
.L_x_110:
[----:B------:R-:W-:Y:S05]  /*6da0*/  BSYNC.RECONVERGENT B0 ;  /* 0x0000000000007941 */ /* 0x000fea0003800200 */
.L_x_109:
[----:B------:R-:W-:Y:S01]  /*6db0*/  BAR.SYNC.DEFER_BLOCKING 0x1, 0x80 ;  /* 0x0042000000007b1d */ /* 0x000fe20000010000 */
[----:B------:R-:W-:Y:S01]  /*6dc0*/  ISETP.NE.AND P1, PT, R67, RZ, PT ;  /* 0x000000ff4300720c */ /* 0x000fe20003f25270 */
[----:B------:R-:W-:Y:S01]  /*6dd0*/  UISETP.NE.AND UP0, UPT, UR47, URZ, UPT ;  /* 0x000000ff2f00728c */ /* 0x000fe2000bf05270 */
[----:B------:R-:W-:Y:S11]  /*6de0*/  LEA R2, R74, UR44, 0x3 ;  /* 0x0000002c4a027c11 */ /* 0x000ff6000f8e18ff */
[----:B------:R-:W-:Y:S01]  /*6df0*/  @P1 SHF.L.U32 R3, R61, 0x1f, RZ ;  /* 0x0000001f3d031819 */ /* 0x000fe200000006ff */
[----:B------:R-:W-:Y:S06]  /*6e00*/  BRA.U !UP0, `(.L_x_111) ;  /* 0x0000000108247547 */ /* 0x000fec000b800000 */
[----:B-1----:R-:W-:Y:S01]  /*6e10*/  IMAD.U32 R4, RZ, RZ, UR46 ;  /* 0x0000002eff047e24 */ /* 0x002fe2000f8e00ff */
[----:B------:R-:W-:Y:S01]  /*6e20*/  MOV R0, UR52 ;  /* 0x0000003400007c02 */ /* 0x000fe20008000f00 */
[----:B------:R-:W-:Y:S03]  /*6e30*/  UIADD3 UR4, UPT, UPT, UR46, 0x1, URZ ;  /* 0x000000012e047890 */ /* 0x000fe6000fffe0ff */
[----:B------:R-:W-:Y:S01]  /*6e40*/  @P1 LEA R4, R4, UR44, 0x3 ;  /* 0x0000002c04041c11 */ /* 0x000fe2000f8e18ff */
[----:B------:R-:W-:Y:S04]  /*6e50*/  UISETP.NE.AND UP0, UPT, UR4, 0x4, UPT ;  /* 0x000000040400788c */ /* 0x000fe8000bf05270 */
[----:B------:R-:W-:Y:S01]  /*6e60*/  @P1 VIADD R4, R4, 0x60 ;  /* 0x0000006004041836 */ /* 0x000fe20000000000 */
[----:B------:R-:W-:Y:S04]  /*6e70*/  USEL UR46, UR4, URZ, UP0 ;  /* 0x000000ff042e7287 */ /* 0x000fe80008000000 */
[----:B------:R-:W-:Y:S04]  /*6e80*/  @P1 PRMT R0, R0, 0x654, R4 ;  /* 0x0000065400001816 */ /* 0x000fe80000000004 */
[----:B------:R2:W-:Y:S04]  /*6e90*/  @P1 SYNCS.ARRIVE.TRANS64.RED.A1T0 RZ, [R0+URZ], RZ ;  /* 0x000000ff00ff19a7 */ /* 0x0005e800081004ff */
.L_x_111:
[----:B------:R-:W3:Y:S01]  /*6ea0*/  @P1 SYNCS.PHASECHK.TRANS64.TRYWAIT P0, [R2+URZ+0x40], R3 ;  /* 0x00004003020015a7 */ /* 0x000ee200080011ff */
[----:B------:R-:W-:Y:S01]  /*6eb0*/  BSSY B1, `(.L_x_112) ;  /* 0x0000017000017945 */ /* 0x000fe20003800000 */
[----:B---3--:R-:W-:Y:S03]  /*6ec0*/  @P1 SEL R76, RZ, 0x1, !P0 ;  /* 0x00000001ff4c1807 */ /* 0x008fe60004000000 */
[----:B------:R-:W-:Y:S05]  /*6ed0*/  @!P1 BRA `(.L_x_113) ;  /* 0x0000000000509947 */ /* 0x000fea0003800000 */
[----:B------:R-:W-:Y:S01]  /*6ee0*/  ISETP.NE.AND P1, PT, R77, RZ, PT ;  /* 0x000000ff4d00720c */ /* 0x000fe20003f25270 */
[----:B------:R-:W-:Y:S01]  /*6ef0*/  BSSY B0, `(.L_x_114) ;  /* 0x000000a000007945 */ /* 0x000fe20003800000 */
[----:B------:R-:W-:Y:S11]  /*6f00*/  ISETP.NE.AND P0, PT, R76, RZ, PT ;  /* 0x000000ff4c00720c */ /* 0x000ff60003f05270 */
[----:B-1----:R-:W-:Y:S04]  /*6f10*/  @P1 IMAD R5, R74, 0x2000, R75 ;  /* 0x000020004a051824 */ /* 0x002fe800078e024b */
[----:B------:R-:W-:Y:S05]  /*6f20*/  @P1 VIADD R4, R5, UR44 ;  /* 0x0000002c05041c36 */ /* 0x000fea0008000000 */
[----:B------:R-:W-:Y:S01]  /*6f30*/  @P1 IADD3 R3, PT, PT, R73, R4, RZ ;  /* 0x0000000449031210 */ /* 0x000fe20007ffe0ff */
[----:B------:R-:W-:Y:S01]  /*6f40*/  @P1 IMAD.IADD R4, R62, 0x1, R4 ;  /* 0x000000013e041824 */ /* 0x000fe200078e0204 */
[----:B------:R-:W-:Y:S06]  /*6f50*/  @P0 BRA `(.L_x_115) ;  /* 0x00000000000c0947 */ /* 0x000fec0003800000 */
[----:B--2---:R-:W-:Y:S04]  /*6f60*/  SHF.L.U32 R0, R61, 0x1f, RZ ;  /* 0x0000001f3d007819 */ /* 0x004fe800000006ff */
[----:B------:R-:W1:Y:S02]  /*6f70*/  SYNCS.PHASECHK.TRANS64.TRYWAIT P0, [R2+URZ+0x40], R0 ;  /* 0x00004000020075a7 */ /* 0x000e6400080011ff */
[----:B-1----:R-:W-:Y:S05]  /*6f80*/  @!P0 BRA `(.L_x_116) ;  /* 0x0000002000d08947 */ /* 0x002fea0003800000 */
.L_x_115:
[----:B------:R-:W-:Y:S05]  /*6f90*/  BSYNC B0 ;  /* 0x0000000000007941 */ /* 0x000fea0003800000 */
.L_x_114:
[----:B------:R-:W-:Y:S02]  /*6fa0*/  ISETP.NE.AND P0, PT, R77, RZ, PT ;  /* 0x000000ff4d00720c */ /* 0x000fe40003f05270 */
[----:B------:R-:W-:Y:S11]  /*6fb0*/  IADD3 R74, PT, PT, R74, 0x1, RZ ;  /* 0x000000014a4a7810 */ /* 0x000ff60007ffe0ff */
[----:B-12---:R-:W-:Y:S01]  /*6fc0*/  @P0 IMAD.IADD R0, R62, 0x1, R3 ;  /* 0x000000013e000824 */ /* 0x006fe200078e0203 */
[----:B------:R-:W-:Y:S05]  /*6fd0*/  @P0 WARPSYNC.ALL ;  /* 0x0000000000000948 */ /* 0x000fea0003800000 */
[----:B------:R3:W4:Y:S04]  /*6fe0*/  @P0 LDSM.16.M88.4 R32, [R5+UR44+0x400] ;  /* 0x0004002c0520083b */ /* 0x0007280008000200 */
[----:B------:R3:W1:Y:S04]  /*6ff0*/  @P0 LDSM.16.M88.4 R36, [R4+0x400] ;  /* 0x000400000424083b */ /* 0x0006680000000200 */
[----:B------:R3:W2:Y:S04]  /*7000*/  @P0 LDSM.16.M88.4 R40, [R3+0x400] ;  /* 0x000400000328083b */ /* 0x0006a80000000200 */
[----:B------:R3:W1:Y:S02]  /*7010*/  @P0 LDSM.16.M88.4 R44, [R0+0x400] ;  /* 0x00040000002c083b */ /* 0x0006640000000200 */
.L_x_113:
[----:B------:R-:W-:Y:S05]  /*7020*/  BSYNC B1 ;  /* 0x0000000000017941 */ /* 0x000fea0003800000 */
.L_x_112:
[----:B--23--:R-:W-:Y:S05]  /*7030*/  VIADD R0, R25, 0x20 ;  /* 0x0000002019007836 */ /* 0x00cfea0000000000 */
[----:B------:R-:W-:Y:S04]  /*7040*/  SHF.R.U32.HI R0, RZ, 0x15, R0 ;  /* 0x00000015ff007819 */ /* 0x000fe80000011600 */
[----:B------:R-:W-:Y:S11]  /*7050*/  LOP3.LUT P0, RZ, R0, 0x3, R53, 0x48, !PT ;  /* 0x0000000300ff7812 */ /* 0x000ff60007804835 */
[----:B------:R-:W-:Y:S02]  /*7060*/  @!UPT UIADD3 URZ, UPT, UPT, URZ, URZ, URZ ;  /* 0x000000fffffff290 */ /* 0x000fe4000fffe0ff */
[----:B------:R-:W-:Y:S05]  /*7070*/  @!P0 BRA `(.L_x_117) ;  /* 0x0000000000408947 */ /* 0x000fea0003800000 */
[----:B------:R-:W2:Y:S01]  /*7080*/  LDCU.64 UR8, c[0x4][0x70] ;  /* 0x01000e00ff0877ac */ /* 0x000ea20008000a00 */
[----:B------:R-:W-:Y:S01]  /*7090*/  MOV R3, 0x0 ;  /* 0x0000000000037802 */ /* 0x000fe20000000f00 */
[----:B-1----:R-:W-:Y:S02]  /*70a0*/  HFMA2 R12, -RZ, RZ, 0, 5.9604644775390625e-08 ;  /* 0x00000001ff0c7431 */ /* 0x002fe400000001ff */
[----:B------:R-:W-:Y:S02]  /*70b0*/  IMAD.MOV.U32 R8, RZ, RZ, 0x192 ;  /* 0x00000192ff087424 */ /* 0x000fe400078e00ff */
[----:B------:R-:W-:Y:S01]  /*70c0*/  IMAD.MOV.U32 R13, RZ, RZ, RZ ;  /* 0x000000ffff0d7224 */ /* 0x000fe200078e00ff */
[----:B------:R-:W1:Y:S01]  /*70d0*/  LDCU.64 UR6, c[0x4][0x78] ;  /* 0x01000f00ff0677ac */ /* 0x000e620008000a00 */
[----:B------:R-:W3:Y:S01]  /*70e0*/  LDC.64 R2, c[0x4][R3] ;  /* 0x0100000003027b82 */ /* 0x000ee20000000a00 */
[----:B------:R-:W5:Y:S01]  /*70f0*/  LDCU.64 UR4, c[0x4][0x10] ;  /* 0x01000200ff0477ac */ /* 0x000f620008000a00 */
[----:B--2---:R-:W-:Y:S01]  /*7100*/  MOV R5, UR9 ;  /* 0x0000000900057c02 */ /* 0x004fe20008000f00 */
[----:B------:R-:W-:Y:S01]  /*7110*/  IMAD.U32 R4, RZ, RZ, UR8 ;  /* 0x00000008ff047e24 */ /* 0x000fe2000f8e00ff */
[----:B-1----:R-:W-:Y:S01]  /*7120*/  MOV R7, UR7 ;  /* 0x0000000700077c02 */ /* 0x002fe20008000f00 */
[----:B------:R-:W-:Y:S01]  /*7130*/  IMAD.U32 R6, RZ, RZ, UR6 ;  /* 0x00000006ff067e24 */ /* 0x000fe2000f8e00ff */
[----:B-----5:R-:W-:Y:S01]  /*7140*/  MOV R11, UR5 ;  /* 0x00000005000b7c02 */ /* 0x020fe20008000f00 */
[----:B------:R-:W-:Y:S02]  /*7150*/  IMAD.U32 R10, RZ, RZ, UR4 ;  /* 0x00000004ff0a7e24 */ /* 0x000fe4000f8e00ff */
[----:B------:R-:W-:Y:S07]  /*7160*/  LEPC R20, `(.L_x_117) ;  /* 0x000000001014794e */ /* 0x000fee0000000000 */
[----:B---34-:R-:W-:Y:S05]  /*7170*/  CALL.ABS.NOINC R2 ;  /* 0x0000000002007343 */ /* 0x018fea0003c00000 */
.L_x_117:
[----:B------:R-:W-:Y:S05]  /*7180*/  WARPSYNC.ALL ;  /* 0x0000000000007948 */ /* 0x000fea0003800000 */
[----:B------:R-:W-:Y:S01]  /*7190*/  R2UR UR4, R25 ;  /* 0x00000000190472ca */ /* 0x000fe200000e0000 */
[----:B------:R-:W-:Y:S01]  /*71a0*/  BSSY.RECONVERGENT B0, `(.L_x_118) ;  /* 0x0000041000007945 */ /* 0x000fe20003800200 */
[----:B------:R-:W-:Y:S02]  /*71b0*/  ISETP.NE.AND P6, PT, R67, RZ, PT ;  /* 0x000000ff4300720c */ /* 0x000fe40003fc5270 */
[----:B------:R-:W-:Y:S02]  /*71c0*/  ISETP.NE.AND P0, PT, R64, RZ, PT ;  /* 0x000000ff4000720c */ /* 0x000fe40003f05270 */
[----:B------:R-:W-:Y:S07]  /*71d0*/  MOV R20, UR46 ;  /* 0x0000002e00147c02 */ /* 0x000fee0008000f00 */
[----:B-1----:R-:W1:Y:S02]  /*71e0*/  LDTM.16dp128bit.x8 R4, tmem[UR4+0x20] ;  /* 0x00002004000479ee */ /* 0x002e640008180000 */
[----:B------:R-:W-:Y:S01]  /*71f0*/  @P6 LEA R20, R20, UR44, 0x3 ;  /* 0x0000002c14146c11 */ /* 0x000fe2000f8e18ff */
[C---:B-1----:R-:W-:Y:S01]  /*7200*/  FMUL R0, R24.reuse, R4 ;  /* 0x0000000418007220 */ /* 0x042fe20000400000 */
[C---:B------:R-:W-:Y:S01]  /*7210*/  FMUL R2, R24.reuse, R5 ;  /* 0x0000000518027220 */ /* 0x040fe20000400000 */
[C---:B------:R-:W-:Y:S01]  /*7220*/  FMUL R3, R24.reuse, R6 ;  /* 0x0000000618037220 */ /* 0x040fe20000400000 */
[C---:B------:R-:W-:Y:S01]  /*7230*/  FMUL R7, R24.reuse, R7 ;  /* 0x0000000718077220 */ /* 0x040fe20000400000 */
[C---:B----4-:R-:W-:Y:S01]  /*7240*/  FFMA R28, R27.reuse, R32, R0 ;  /* 0x000000201b1c7223 */ /* 0x050fe20000000000 */
        /* <DEDUP_REMOVED lines=28> */
[----:B------:R1:W-:Y:S01]  /*7410*/  STSM.16.M88.4 [R69+0x2000], R8 ;  /* 0x0020000845007844 */ /* 0x0003e20000000200 */
[----:B------:R-:W-:Y:S01]  /*7420*/  FFMA R15, R27, R47, R19 ;  /* 0x0000002f1b0f7223 */ /* 0x000fe20000000013 */
[----:B------:R-:W-:Y:S02]  /*7430*/  MOV R16, UR52 ;  /* 0x0000003400107c02 */ /* 0x000fe40008000f00 */
[----:B------:R-:W-:Y:S02]  /*7440*/  @P6 IADD3 R17, PT, PT, R20, 0x60, RZ ;  /* 0x0000006014116810 */ /* 0x000fe40007ffe0ff */
[----:B------:R1:W-:Y:S01]  /*7450*/  STSM.16.M88.4 [R71+0x2000], R12 ;  /* 0x0020000c47007844 */ /* 0x0003e20000000200 */
[----:B------:R-:W-:Y:S02]  /*7460*/  LEA R0, R74, UR44, 0x3 ;  /* 0x0000002c4a007c11 */ /* 0x000fe4000f8e18ff */
[----:B------:R-:W-:Y:S01]  /*7470*/  @P6 PRMT R16, R16, 0x654, R17 ;  /* 0x0000065410106816 */ /* 0x000fe20000000011 */
[----:B------:R-:W-:Y:S01]  /*7480*/  @!PT LDS RZ, [RZ] ;  /* 0x00000000fffff984 */ /* 0x000fe20000000800 */
[----:B------:R-:W-:Y:S01]  /*7490*/  @!PT LDS RZ, [RZ] ;  /* 0x00000000fffff984 */ /* 0x000fe20000000800 */
[----:B------:R-:W-:Y:S01]  /*74a0*/  @!PT LDS RZ, [RZ] ;  /* 0x00000000fffff984 */ /* 0x000fe20000000800 */
[----:B------:R-:W-:Y:S01]  /*74b0*/  @!PT LDS RZ, [RZ] ;  /* 0x00000000fffff984 */ /* 0x000fe20000000800 */
[----:B------:R2:W-:Y:S06]  /*74c0*/  MEMBAR.ALL.CTA ;  /* 0x0000000000007992 */ /* 0x0005ec0000008000 */
[----:B--2---:R-:W2:Y:S01]  /*74d0*/  FENCE.VIEW.ASYNC.S ;  /* 0x00000000000073c6 */ /* 0x004ea20000000000 */
[----:B------:R-:W-:Y:S01]  /*74e0*/  @P6 SHF.L.U32 R2, R61, 0x1f, RZ ;  /* 0x0000001f3d026819 */ /* 0x000fe200000006ff */
[----:B--2---:R-:W-:Y:S06]  /*74f0*/  BAR.SYNC.DEFER_BLOCKING 0x1, 0x80 ;  /* 0x0042000000007b1d */ /* 0x004fec0000010000 */
[----:B------:R-:W-:Y:S05]  /*7500*/  @P0 BRA `(.L_x_119) ;  /* 0x0000000000280947 */ /* 0x000fea0003800000 */
[----:B------:R-:W2:Y:S01]  /*7510*/  LDCU.64 UR6, c[0x0][0x348] ;  /* 0x00006900ff0677ac */ /* 0x000ea20008000a00 */
[----:B------:R-:W-:Y:S02]  /*7520*/  UIADD3 UR9, UPT, UPT, UR49, 0x20, URZ ;  /* 0x0000002031097890 */ /* 0x000fe4000fffe0ff */
[----:B------:R-:W-:Y:S01]  /*7530*/  UIADD3 UR8, UPT, UPT, UR44, 0x2400, URZ ;  /* 0x000024002c087890 */ /* 0x000fe2000fffe0ff */
[----:B------:R-:W-:Y:S01]  /*7540*/  UMOV UR10, UR50 ;  /* 0x00000032000a7c82 */ /* 0x000fe20008000000 */
[----:B------:R-:W-:Y:S01]  /*7550*/  UMOV UR11, UR36 ;  /* 0x00000024000b7c82 */ /* 0x000fe20008000000 */
[----:B--2---:R-:W-:Y:S04]  /*7560*/  UIADD3 UR4, UP0, UPT, UR6, 0x680, URZ ;  /* 0x0000068006047890 */ /* 0x004fe8000ff1e0ff */
[----:B------:R-:W-:Y:S09]  /*7570*/  UIADD3.X UR5, UPT, UPT, URZ, UR7, URZ, UP0, !UPT ;  /* 0x00000007ff057290 */ /* 0x000ff200087fe4ff */
[----:B------:R2:W-:Y:S01]  /*7580*/  UTMASTG.3D [UR8], [UR4] ;  /* 0x00000008040073b5 */ /* 0x0005e20008010000 */
[----:B------:R0:W-:Y:S01]  /*7590*/  UTMACMDFLUSH ;  /* 0x00000000000079b7 */ /* 0x0001e20000000000 */
[----:B--2---:R-:W-:Y:S04]  /*75a0*/  DEPBAR.LE SB0, 0x1 ;  /* 0x000080400000791a */ /* 0x004fe80000000000 */
.L_x_119:
[----:B------:R-:W-:Y:S05]  /*75b0*/  BSYNC.RECONVERGENT B0 ;  /* 0x0000000000007941 */ /* 0x000fea0003800200 */
.L_x_118:
[----:B------:R-:W-:Y:S01]  /*75c0*/  BAR.SYNC.DEFER_BLOCKING 0x1, 0x80 ;  /* 0x0042000000007b1d */ /* 0x000fe20000010000 */
[----:B------:R-:W-:Y:S04]  /*75d0*/  UIADD3 UR4, UPT, UPT, UR46, 0x1, URZ ;  /* 0x000000012e047890 */ /* 0x000fe8000fffe0ff */
[----:B------:R-:W-:Y:S04]  /*75e0*/  UISETP.NE.AND UP0, UPT, UR4, 0x4, UPT ;  /* 0x000000040400788c */ /* 0x000fe8000bf05270 */
[----:B------:R-:W-:Y:S01]  /*75f0*/  USEL UR45, UR4, URZ, UP0 ;  /* 0x000000ff042d7287 */ /* 0x000fe20008000000 */
[----:B------:R2:W-:Y:S01]  /*7600*/  @P6 SYNCS.ARRIVE.TRANS64.RED.A1T0 RZ, [R16+URZ], RZ ;  /* 0x000000ff10ff69a7 */ /* 0x0005e200081004ff */
[----:B------:R-:W-:Y:S01]  /*7610*/  BSSY B1, `(.L_x_120) ;  /* 0x0000018000017945 */ /* 0x000fe20003800000 */
[----:B------:R-:W3:Y:S02]  /*7620*/  @P6 SYNCS.PHASECHK.TRANS64.TRYWAIT P0, [R0+URZ+0x40], R2 ;  /* 0x00004002000065a7 */ /* 0x000ee400080011ff */
[----:B---3--:R-:W-:Y:S01]  /*7630*/  @P6 SEL R76, RZ, 0x1, !P0 ;  /* 0x00000001ff4c6807 */ /* 0x008fe20004000000 */
[----:B--2---:R-:W-:Y:S06]  /*7640*/  @!P6 BRA `(.L_x_121) ;  /* 0x000000000050e947 */ /* 0x004fec0003800000 */
        /* <DEDUP_REMOVED lines=8> */
[----:B------:R-:W-:Y:S04]  /*76d0*/  SHF.L.U32 R5, R61, 0x1f, RZ ;  /* 0x0000001f3d057819 */ /* 0x000fe800000006ff */
[----:B------:R-:W1:Y:S02]  /*76e0*/  SYNCS.PHASECHK.TRANS64.TRYWAIT P0, [R0+URZ+0x40], R5 ;  /* 0x00004005000075a7 */ /* 0x000e6400080011ff */
[----:B-1----:R-:W-:Y:S05]  /*76f0*/  @!P0 BRA `(.L_x_124) ;  /* 0x0000001c00088947 */ /* 0x002fea0003800000 */
.L_x_123:
[----:B------:R-:W-:Y:S05]  /*7700*/  BSYNC B0 ;  /* 0x0000000000007941 */ /* 0x000fea0003800000 */
.L_x_122:
[----:B------:R-:W-:Y:S02]  /*7710*/  ISETP.NE.AND P0, PT, R77, RZ, PT ;  /* 0x000000ff4d00720c */ /* 0x000fe40003f05270 */
[----:B------:R-:W-:Y:S11]  /*7720*/  IADD3 R74, PT, PT, R74, 0x1, RZ ;  /* 0x000000014a4a7810 */ /* 0x000ff60007ffe0ff */
[----:B-1----:R-:W-:Y:S01]  /*7730*/  @P0 IMAD.IADD R0, R62, 0x1, R2 ;  /* 0x000000013e000824 */ /* 0x002fe200078e0202 */
[----:B------:R-:W-:Y:S05]  /*7740*/  @P0 WARPSYNC.ALL ;  /* 0x0000000000000948 */ /* 0x000fea0003800000 */
[----:B------:R2:W3:Y:S04]  /*7750*/  @P0 LDSM.16.M88.4 R32, [R4+UR44+0x400] ;  /* 0x0004002c0420083b */ /* 0x0004e80008000200 */
[----:B------:R2:W4:Y:S04]  /*7760*/  @P0 LDSM.16.M88.4 R36, [R3+0x400] ;  /* 0x000400000324083b */ /* 0x0005280000000200 */
[----:B------:R2:W1:Y:S04]  /*7770*/  @P0 LDSM.16.M88.4 R40, [R2+0x400] ;  /* 0x000400000228083b */ /* 0x0004680000000200 */
[----:B------:R2:W1:Y:S02]  /*7780*/  @P0 LDSM.16.M88.4 R44, [R0+0x400] ;  /* 0x00040000002c083b */ /* 0x0004640000000200 */
.L_x_121:
[----:B------:R-:W-:Y:S05]  /*7790*/  BSYNC B1 ;  /* 0x0000000000017941 */ /* 0x000fea0003800000 */
.L_x_120:
[----:B--2---:R-:W-:Y:S05]  /*77a0*/  VIADD R0, R25, 0x40 ;  /* 0x0000004019007836 */ /* 0x004fea0000000000 */
        /* <DEDUP_REMOVED lines=20> */
.L_x_125:
        /* <DEDUP_REMOVED lines=12> */
[C---:B---3--:R-:W-:Y:S01]  /*79b0*/  FFMA R28, R27.reuse, R32, R0 ;  /* 0x000000201b1c7223 */ /* 0x048fe20000000000 */
[C---:B------:R-:W-:Y:S01]  /*79c0*/  FMUL R4, R24.reuse, R8 ;  /* 0x0000000818047220 */ /* 0x040fe20000400000 */
[C---:B------:R-:W-:Y:S01]  /*79d0*/  FFMA R29, R27.reuse, R33, R2 ;  /* 0x000000211b1d7223 */ /* 0x040fe20000000002 */
        /* <DEDUP_REMOVED lines=52> */
.L_x_127:
[----:B------:R-:W-:Y:S05]  /*7d20*/  BSYNC.RECONVERGENT B0 ;  /* 0x0000000000007941 */ /* 0x000fea0003800200 */
.L_x_126:
        /* <DEDUP_REMOVED lines=12> */
[----:B------:R-:W-:Y:S04]  /*7df0*/  @P1 IMAD R74, R74, 0x2000, R75 ;  /* 0x000020004a4a1824 */ /* 0x000fe800078e024b */
[----:B------:R-:W-:Y:S05]  /*7e00*/  @P1 VIADD R3, R74, UR44 ;  /* 0x0000002c4a031c36 */ /* 0x000fea0008000000 */
[----:B------:R-:W-:Y:S01]  /*7e10*/  @P1 IADD3 R73, PT, PT, R73, R3, RZ ;  /* 0x0000000349491210 */ /* 0x000fe20007ffe0ff */
[----:B------:R-:W-:Y:S01]  /*7e20*/  @P1 IMAD.IADD R3, R62, 0x1, R3 ;  /* 0x000000013e031824 */ /* 0x000fe200078e0203 */
[----:B------:R-:W-:Y:S06]  /*7e30*/  @P0 BRA `(.L_x_131) ;  /* 0x00000000000c0947 */ /* 0x000fec0003800000 */
[----:B------:R-:W-:Y:S04]  /*7e40*/  SHF.L.U32 R0, R61, 0x1f, RZ ;  /* 0x0000001f3d007819 */ /* 0x000fe800000006ff */
[----:B------:R-:W2:Y:S02]  /*7e50*/  SYNCS.PHASECHK.TRANS64.TRYWAIT P0, [R2+URZ+0x40], R0 ;  /* 0x00004000020075a7 */ /* 0x000ea400080011ff */
[----:B--2---:R-:W-:Y:S05]  /*7e60*/  @!P0 BRA `(.L_x_132) ;  /* 0x0000001400408947 */ /* 0x004fea0003800000 */
.L_x_131:
[----:B------:R-:W-:Y:S05]  /*7e70*/  BSYNC B0 ;  /* 0x0000000000007941 */ /* 0x000fea0003800000 */
.L_x_130:
[----:B------:R-:W-:Y:S11]  /*7e80*/  ISETP.NE.AND P0, PT, R77, RZ, PT ;  /* 0x000000ff4d00720c */ /* 0x000ff60003f05270 */
[----:B------:R-:W-:Y:S02]  /*7e90*/  @!UPT UIADD3 URZ, UPT, UPT, URZ, URZ, URZ ;  /* 0x000000fffffff290 */ /* 0x000fe4000fffe0ff */
[----:B--2---:R-:W-:Y:S01]  /*7ea0*/  @P0 IADD3 R0, PT, PT, R62, R73, RZ ;  /* 0x000000493e000210 */ /* 0x004fe20007ffe0ff */
[----:B------:R-:W-:Y:S05]  /*7eb0*/  @P0 WARPSYNC.ALL ;  /* 0x0000000000000948 */ /* 0x000fea0003800000 */
[----:B------:R2:W3:Y:S04]  /*7ec0*/  @P0 LDSM.16.M88.4 R32, [R74+UR44+0x400] ;  /* 0x0004002c4a20083b */ /* 0x0004e80008000200 */
[----:B------:R2:W4:Y:S04]  /*7ed0*/  @P0 LDSM.16.M88.4 R36, [R3+0x400] ;  /* 0x000400000324083b */ /* 0x0005280000000200 */
[----:B------:R2:W1:Y:S04]  /*7ee0*/  @P0 LDSM.16.M88.4 R40, [R73+0x400] ;  /* 0x000400004928083b */ /* 0x0004680000000200 */
[----:B------:R2:W1:Y:S02]  /*7ef0*/  @P0 LDSM.16.M88.4 R44, [R0+0x400] ;  /* 0x00040000002c083b */ /* 0x0004640000000200 */
.L_x_129:
[----:B------:R-:W-:Y:S05]  /*7f00*/  BSYNC B1 ;  /* 0x0000000000017941 */ /* 0x000fea0003800000 */
.L_x_128:
        /* <DEDUP_REMOVED lines=21> */
.L_x_133:
[----:B------:R-:W-:Y:S01]  /*8060*/  ISETP.NE.AND P0, PT, R64, RZ, PT ;  /* 0x000000ff4000720c */ /* 0x000fe20003f05270 */
[----:B------:R-:W-:Y:S05]  /*8070*/  WARPSYNC.ALL ;  /* 0x0000000000007948 */ /* 0x000fea0003800000 */
[----:B------:R-:W-:Y:S01]  /*8080*/  R2UR UR4, R25 ;  /* 0x00000000190472ca */ /* 0x000fe200000e0000 */
[----:B------:R-:W-:Y:S11]  /*8090*/  BSSY.RECONVERGENT B0, `(.L_x_134) ;  /* 0x000003f000007945 */ /* 0x000ff60003800200 */
[----:B------:R-:W-:Y:S01]  /*80a0*/  @!UPT UIADD3 URZ, UPT, UPT, URZ, URZ, URZ ;  /* 0x000000fffffff290 */ /* 0x000fe2000fffe0ff */
[----:B-1----:R-:W1:Y:S01]  /*80b0*/  LDTM.16dp128bit.x8 R4, tmem[UR4+0x60] ;  /* 0x00006004000479ee */ /* 0x002e620008180000 */
[----:B------:R-:W-:Y:S01]  /*80c0*/  R2UR UR4, R72 ;  /* 0x00000000480472ca */ /* 0x000fe200000e0000 */
[----:B------:R-:W-:Y:S11]  /*80d0*/  NOP ;  /* 0x0000000000007918 */ /* 0x000ff60000000000 */
[----:B------:R-:W-:Y:S01]  /*80e0*/  @!UPT UIADD3 URZ, UPT, UPT, URZ, URZ, URZ ;  /* 0x000000fffffff290 */ /* 0x000fe2000fffe0ff */
[----:B------:R-:W-:Y:S04]  /*80f0*/  UIADD3 UR4, UPT, UPT, UR4, 0xd0, URZ ;  /* 0x000000d004047890 */ /* 0x000fe8000fffe0ff */
[----:B------:R-:W-:Y:S01]  /*8100*/  UPRMT UR4, UR52, 0x654, UR4 ;  /* 0x0000065434047896 */ /* 0x000fe20008000004 */
[C---:B-1----:R-:W-:Y:S01]  /*8110*/  FMUL R0, R24.reuse, R4 ;  /* 0x0000000418007220 */ /* 0x042fe20000400000 */
[C---:B------:R-:W-:Y:S01]  /*8120*/  FMUL R2, R24.reuse, R5 ;  /* 0x0000000518027220 */ /* 0x040fe20000400000 */
[C---:B------:R-:W-:Y:S06]  /*8130*/  FMUL R3, R24.reuse, R6 ;  /* 0x0000000618037220 */ /* 0x040fec0000400000 */
[----:B------:R-:W-:Y:S01]  /*8140*/  SYNCS.ARRIVE.TRANS64.RED.A1T0 RZ, [UR4], RZ ;  /* 0x000000ffffff79a7 */ /* 0x000fe20008100404 */
[C---:B---3--:R-:W-:Y:S01]  /*8150*/  FFMA R28, R27.reuse, R32, R0 ;  /* 0x000000201b1c7223 */ /* 0x048fe20000000000 */
[C---:B------:R-:W-:Y:S01]  /*8160*/  FFMA R29, R27.reuse, R33, R2 ;  /* 0x000000211b1d7223 */ /* 0x040fe20000000002 */
[C---:B------:R-:W-:Y:S01]  /*8170*/  FMUL R7, R24.reuse, R7 ;  /* 0x0000000718077220 */ /* 0x040fe20000400000 */
[C---:B------:R-:W-:Y:S01]  /*8180*/  FMUL R4, R24.reuse, R8 ;  /* 0x0000000818047220 */ /* 0x040fe20000400000 */
        /* <DEDUP_REMOVED lines=27> */
[----:B------:R-:W-:Y:S05]  /*8340*/  FFMA R15, R27, R47, R19 ;  /* 0x0000002f1b0f7223 */ /* 0x000fea0000000013 */
[----:B------:R1:W-:Y:S01]  /*8350*/  STSM.16.M88.4 [R71+0x6000], R12 ;  /* 0x0060000c47007844 */ /* 0x0003e20000000200 */
        /* <DEDUP_REMOVED lines=18> */
.L_x_135:
[----:B------:R-:W-:Y:S05]  /*8480*/  BSYNC.RECONVERGENT B0 ;  /* 0x0000000000007941 */ /* 0x000fea0003800200 */
.L_x_134:
[----:B------:R-:W-:Y:S01]  /*8490*/  BAR.SYNC.DEFER_BLOCKING 0x1, 0x80 ;  /* 0x0042000000007b1d */ /* 0x000fe20000010000 */
[----:B------:R-:W-:Y:S01]  /*84a0*/  UISETP.NE.AND UP0, UPT, UR47, -0x4, UPT ;  /* 0xfffffffc2f00788c */ /* 0x000fe2000bf05270 */
[----:B------:R-:W-:Y:S08]  /*84b0*/  IADD3 R22, PT, PT, R22, 0x1, RZ ;  /* 0x0000000116167810 */ /* 0x000ff00007ffe0ff */
[----:B------:R-:W-:Y:S05]  /*84c0*/  BRA.U !UP0, `(.L_x_136) ;  /* 0x0000000108287547 */ /* 0x000fea000b800000 */
[----:B------:R-:W-:Y:S01]  /*84d0*/  ISETP.NE.AND P0, PT, R67, RZ, PT ;  /* 0x000000ff4300720c */ /* 0x000fe20003f05270 */
[----:B------:R-:W-:Y:S01]  /*84e0*/  IMAD.U32 R2, RZ, RZ, UR46 ;  /* 0x0000002eff027e24 */ /* 0x000fe2000f8e00ff */
[----:B------:R-:W-:Y:S01]  /*84f0*/  UIADD3 UR4, UPT, UPT, UR46, 0x1, URZ ;  /* 0x000000012e047890 */ /* 0x000fe2000fffe0ff */
[----:B------:R-:W-:Y:S03]  /*8500*/  IMAD.U32 R0, RZ, RZ, UR52 ;  /* 0x00000034ff007e24 */ /* 0x000fe6000f8e00ff */
[----:B------:R-:W-:Y:S04]  /*8510*/  UISETP.NE.AND UP0, UPT, UR4, 0x4, UPT ;  /* 0x000000040400788c */ /* 0x000fe8000bf05270 */
[----:B------:R-:W-:Y:S03]  /*8520*/  USEL UR46, UR4, URZ, UP0 ;  /* 0x000000ff042e7287 */ /* 0x000fe60008000000 */
[----:B------:R-:W-:Y:S05]  /*8530*/  @P0 LEA R2, R2, UR44, 0x3 ;  /* 0x0000002c02020c11 */ /* 0x000fea000f8e18ff */
[----:B------:R-:W-:Y:S05]  /*8540*/  @P0 VIADD R2, R2, 0x60 ;  /* 0x0000006002020836 */ /* 0x000fea0000000000 */
[----:B------:R-:W-:Y:S04]  /*8550*/  @P0 PRMT R0, R0, 0x654, R2 ;  /* 0x0000065400000816 */ /* 0x000fe80000000002 */
[----:B------:R2:W-:Y:S03]  /*8560*/  @P0 SYNCS.ARRIVE.TRANS64.RED.A1T0 RZ, [R0+URZ], RZ ;  /* 0x000000ff00ff09a7 */ /* 0x0005e600081004ff */
.L_x_136:
[----:B------:R-:W-:Y:S01]  /*8570*/  R2UR UR4, R54 ;  /* 0x00000000360472ca */ /* 0x000fe200000e0000 */
[----:B------:R-:W-:Y:S01]  /*8580*/  UISETP.NE.AND UP0, UPT, UR62, URZ, UPT ;  /* 0x000000ff3e00728c */ /* 0x000fe2000bf05270 */
[----:B------:R-:W-:Y:S01]  /*8590*/  ISETP.NE.AND P0, PT, R58, 0x2, PT ;  /* 0x000000023a00780c */ /* 0x000fe20003f05270 */
[----:B------:R-:W-:Y:S01]  /*85a0*/  UIADD3 UR16, UPT, UPT, UR38, UR63, URZ ;  /* 0x0000003f26107290 */ /* 0x000fe2000fffe0ff */
[----:B------:R-:W-:Y:S01]  /*85b0*/  ISETP.NE.AND P1, PT, R22, 0x4, PT ;  /* 0x000000041600780c */ /* 0x000fe20003f25270 */
[----:B------:R-:W-:Y:S01]  /*85c0*/  UIADD3 UR47, UPT, UPT, UR47, 0x4, URZ ;  /* 0x000000042f2f7890 */ /* 0x000fe2000fffe0ff */
[----:B------:R-:W-:Y:S01]  /*85d0*/  SEL R2, RZ, 0x1, P0 ;  /* 0x00000001ff027807 */ /* 0x000fe20000000000 */
[----:B------:R-:W-:Y:S01]  /*85e0*/  UMOV UR36, UR61 ;  /* 0x0000003d00247c82 */ /* 0x000fe20008000000 */
[----:B--2---:R-:W-:Y:S02]  /*85f0*/  SEL R0, RZ, 0x1, P1 ;  /* 0x00000001ff007807 */ /* 0x004fe40000800000 */
[----:B------:R-:W-:Y:S02]  /*8600*/  LOP3.LUT R59, R59, R2, RZ, 0x3c, !PT ;  /* 0x000000023b3b7212 */ /* 0x000fe400078e3cff */
[----:B------:R-:W-:Y:S01]  /*8610*/  LOP3.LUT R60, R60, R0, RZ, 0x3c, !PT ;  /* 0x000000003c3c7212 */ /* 0x000fe200078e3cff */
[----:B------:R-:W-:Y:S01]  /*8620*/  UIADD3 UR20, UPT, UPT, UR37, UR4, URZ ;  /* 0x0000000425147290 */ /* 0x000fe2000fffe0ff */
[----:B------:R-:W-:Y:S02]  /*8630*/  SEL R58, R58, RZ, P0 ;  /* 0x000000ff3a3a7207 */ /* 0x000fe40000000000 */
[----:B------:R-:W-:Y:S01]  /*8640*/  SEL R22, R22, RZ, P1 ;  /* 0x000000ff16167207 */ /* 0x000fe20000800000 */
[----:B------:R-:W-:Y:S08]  /*8650*/  BRA.U UP0, `(.L_x_137) ;  /* 0xffffffd100887547 */ /* 0x000ff0000b83ffff */
[----:B------:R-:W-:-:S13]  /*8660*/  R2UR UR4, R55 ;  /* 0x00000000370472ca */ /* 0x000fda00000e0000 */
[----:B------:R-:W-:-:S09]  /*8670*/  UISETP.NE.AND UP0, UPT, UR4, URZ, UPT ;  /* 0x000000ff0400728c */ /* 0x000fd2000bf05270 */
[----:B------:R-:W-:Y:S05]  /*8680*/  BRA.U !UP0, `(.L_x_138) ;  /* 0x0000000108487547 */ /* 0x000fea000b800000 */
[----:B------:R-:W2:Y:S02]  /*8690*/  LDCU.64 UR4, c[0x0][0x890] ;  /* 0x00011200ff0477ac */ /* 0x000ea40008000a00 */
[----:B--2---:R-:W-:-:S04]  /*86a0*/  UISETP.NE.U32.AND UP0, UPT, UR4, URZ, UPT ;  /* 0x000000ff0400728c */ /* 0x004fc8000bf05070 */
[----:B------:R-:W-:-:S09]  /*86b0*/  UISETP.NE.AND.EX UP0, UPT, UR5, URZ, UPT, UP0 ;  /* 0x000000ff0500728c */ /* 0x000fd2000bf05300 */
[----:B------:R-:W-:Y:S05]  /*86c0*/  BRA.U UP0, `(.L_x_139) ;  /* 0x00000001000c7547 */ /* 0x000fea000b800000 */
[----:B------:R-:W-:-:S13]  /*86d0*/  FSETP.NEU.AND P0, PT, R27, RZ, PT ;  /* 0x000000ff1b00720b */ /* 0x000fda0003f0d000 */
[----:B------:R-:W-:Y:S05]  /*86e0*/  @!P0 EXIT ;  /* 0x000000000000894d */ /* 0x000fea0003800000 */
[----:B------:R-:W-:Y:S05]  /*86f0*/  BRA `(.L_x_138) ;  /* 0x00000000002c7947 */ /* 0x000fea0003800000 */
.L_x_139:
[----:B------:R-:W-:Y:S01]  /*8700*/  ISETP.NE.AND P0, PT, R57, RZ, PT ;  /* 0x000000ff3900720c */ /* 0x000fe20003f05270 */
[----:B------:R-:W-:-:S12]  /*8710*/  BSSY.RECONVERGENT B0, `(.L_x_138) ;  /* 0x0000009000007945 */ /* 0x000fd80003800200 */
[----:B------:R-:W-:Y:S05]  /*8720*/  @P0 BRA `(.L_x_140) ;  /* 0x0000000000140947 */ /* 0x000fea0003800000 */
[----:B------:R-:W2:Y:S02]  /*8730*/  LDCU.64 UR4, c[0x0][0x888] ;  /* 0x00011100ff0477ac */ /* 0x000ea40008000a00 */
[----:B--2---:R-:W-:-:S04]  /*8740*/  ISETP.NE.U32.AND P0, PT, RZ, UR4, PT ;  /* 0x00000004ff007c0c */ /* 0x004fc8000bf05070 */
[----:B------:R-:W-:-:S13]  /*8750*/  ISETP.NE.AND.EX P0, PT, RZ, UR5, PT, P0 ;  /* 0x00000005ff007c0c */ /* 0x000fda000bf05300 */
[----:B------:R-:W-:Y:S05]  /*8760*/  @!P0 EXIT ;  /* 0x000000000000894d */ /* 0x000fea0003800000 */
[----:B------:R-:W-:Y:S05]  /*8770*/  BRA `(.L_x_141) ;  /* 0x0000000000087947 */ /* 0x000fea0003800000 */
.L_x_140:
[----:B------:R-:W-:-:S13]  /*8780*/  FSETP.NEU.AND P0, PT, R27, RZ, PT ;  /* 0x000000ff1b00720b */ /* 0x000fda0003f0d000 */
[----:B------:R-:W-:Y:S05]  /*8790*/  @!P0 EXIT ;  /* 0x000000000000894d */ /* 0x000fea0003800000 */
.L_x_141:
[----:B------:R-:W-:Y:S05]  /*87a0*/  BSYNC.RECONVERGENT B0 ;  /* 0x0000000000007941 */ /* 0x000fea0003800200 */
.L_x_138:
[----:B------:R-:W-:Y:S01]  /*87b0*/  ULEA UR4, UR46, UR44, 0x3 ;  /* 0x0000002c2e047291 */ /* 0x000fe2000f8e18ff */
[----:B------:R-:W-:-:S04]  /*87c0*/  DEPBAR.LE SB0, 0x0 ;  /* 0x000080000000791a */ /* 0x000fc80000000000 */
[----:B------:R-:W-:-:S04]  /*87d0*/  UIADD3 UR4, UPT, UPT, UR4, 0x60, URZ ;  /* 0x0000006004047890 */ /* 0x000fc8000fffe0ff */
[----:B------:R-:W-:-:S09]  /*87e0*/  UPRMT UR4, UR52, 0x654, UR4 ;  /* 0x0000065434047896 */ /* 0x000fd20008000004 */
[----:B------:R-:W-:Y:S01]  /*87f0*/  SYNCS.ARRIVE.TRANS64.RED.A1T0 RZ, [UR4], RZ ;  /* 0x000000ffffff79a7 */ /* 0x000fe20008100404 */
[----:B------:R-:W-:Y:S05]  /*8800*/  EXIT ;  /* 0x000000000000794d */ /* 0x000fea0003800000 */
.L_x_24:
[----:B--2---:R2:W3:Y:S02]  /*8810*/  SYNCS.PHASECHK.TRANS64.TRYWAIT P0, [R0+URZ+0x100], R2 ;  /* 0x00010002000075a7 */ /* 0x0044e400080011ff */
[----:B---3--:R-:W-:Y:S05]  /*8820*/  @!P0 NANOSLEEP.SYNCS 0x989680 ;  /* 0x009896800000895d */ /* 0x008fea0003900000 */
[----:B------:R-:W3:Y:S02]  /*8830*/  @!P0 SYNCS.PHASECHK.TRANS64 P0, [R0+URZ+0x100], R2 ;  /* 0x00010002000085a7 */ /* 0x000ee400080010ff */
[----:B---3--:R-:W-:Y:S05]  /*8840*/  @!P0 BRA `(.L_x_24) ;  /* 0xfffffffc00f08947 */ /* 0x008fea000383ffff */
[----:B------:R-:W-:Y:S05]  /*8850*/  BRA `(.L_x_142) ;  /* 0xffffff9000947947 */ /* 0x000fea000383ffff */
.L_x_27:
[----:B-1----:R-:W-:-:S07]  /*8860*/  MOV R0, UR33 ;  /* 0x0000002100007c02 */ /* 0x002fce0008000f00 */
.L_x_143:
[----:B-1----:R1:W2:Y:S02]  /*8870*/  SYNCS.PHASECHK.TRANS64.TRYWAIT P0, [R0+URZ+0x20], R3 ;  /* 0x00002003000075a7 */ /* 0x0022a400080011ff */
[----:B--2---:R-:W-:Y:S05]  /*8880*/  @!P0 NANOSLEEP.SYNCS 0x989680 ;  /* 0x009896800000895d */ /* 0x004fea0003900000 */
[----:B------:R-:W2:Y:S02]  /*8890*/  @!P0 SYNCS.PHASECHK.TRANS64 P0, [R0+URZ+0x20], R3 ;  /* 0x00002003000085a7 */ /* 0x000ea400080010ff */
[----:B--2---:R-:W-:Y:S05]  /*88a0*/  @!P0 BRA `(.L_x_143) ;  /* 0xfffffffc00f08947 */ /* 0x004fea000383ffff */
[----:B------:R-:W-:Y:S05]  /*88b0*/  BRA `(.L_x_26) ;  /* 0xffffff9000e07947 */ /* 0x000fea000383ffff */
.L_x_36:
[----:B-1----:R-:W-:-:S07]  /*88c0*/  MOV R0, UR33 ;  /* 0x0000002100007c02 */ /* 0x002fce0008000f00 */
.L_x_144:
[----:B-1----:R1:W2:Y:S02]  /*88d0*/  SYNCS.PHASECHK.TRANS64.TRYWAIT P0, [R0+URZ+0x20], R3 ;  /* 0x00002003000075a7 */ /* 0x0022a400080011ff */
[----:B--2---:R-:W-:Y:S05]  /*88e0*/  @!P0 NANOSLEEP.SYNCS 0x989680 ;  /* 0x009896800000895d */ /* 0x004fea0003900000 */
[----:B------:R-:W2:Y:S02]  /*88f0*/  @!P0 SYNCS.PHASECHK.TRANS64 P0, [R0+URZ+0x20], R3 ;  /* 0x00002003000085a7 */ /* 0x000ea400080010ff */
[----:B--2---:R-:W-:Y:S05]  /*8900*/  @!P0 BRA `(.L_x_144) ;  /* 0xfffffffc00f08947 */ /* 0x004fea000383ffff */
[----:B------:R-:W-:Y:S05]  /*8910*/  BRA `(.L_x_35) ;  /* 0xffffff9400ec7947 */ /* 0x000fea000383ffff */
.L_x_43:
[----:B-1----:R1:W4:Y:S02]  /*8920*/  SYNCS.PHASECHK.TRANS64.TRYWAIT P0, [R3+URZ+0x90], R0 ;  /* 0x00009000030075a7 */ /* 0x00232400080011ff */
[----:B----4-:R-:W-:Y:S05]  /*8930*/  @!P0 NANOSLEEP.SYNCS 0x989680 ;  /* 0x009896800000895d */ /* 0x010fea0003900000 */
[----:B------:R-:W4:Y:S02]  /*8940*/  @!P0 SYNCS.PHASECHK.TRANS64 P0, [R3+URZ+0x90], R0 ;  /* 0x00009000030085a7 */ /* 0x000f2400080010ff */
[----:B----4-:R-:W-:Y:S05]  /*8950*/  @!P0 BRA `(.L_x_43) ;  /* 0xfffffffc00f08947 */ /* 0x010fea000383ffff */
[----:B------:R-:W-:Y:S05]  /*8960*/  BRA `(.L_x_145) ;  /* 0xffffff9800d87947 */ /* 0x000fea000383ffff */
.L_x_47:
[----:B------:R-:W-:-:S07]  /*8970*/  MOV R0, UR4 ;  /* 0x0000000400007c02 */ /* 0x000fce0008000f00 */
.L_x_146:
[----:B-1----:R1:W2:Y:S02]  /*8980*/  SYNCS.PHASECHK.TRANS64.TRYWAIT P0, [R0+URZ], R2 ;  /* 0x00000002000075a7 */ /* 0x0022a400080011ff */
[----:B--2---:R-:W-:Y:S05]  /*8990*/  @!P0 NANOSLEEP.SYNCS 0x989680 ;  /* 0x009896800000895d */ /* 0x004fea0003900000 */
[----:B------:R-:W2:Y:S02]  /*89a0*/  @!P0 SYNCS.PHASECHK.TRANS64 P0, [R0+URZ], R2 ;  /* 0x00000002000085a7 */ /* 0x000ea400080010ff */
[----:B--2---:R-:W-:Y:S05]  /*89b0*/  @!P0 BRA `(.L_x_146) ;  /* 0xfffffffc00f08947 */ /* 0x004fea000383ffff */
[----:B------:R-:W-:Y:S05]  /*89c0*/  BRA `(.L_x_147) ;  /* 0xffffffa000807947 */ /* 0x000fea000383ffff */
.L_x_48:
[----:B------:R-:W-:-:S07]  /*89d0*/  MOV R0, UR5 ;  /* 0x0000000500007c02 */ /* 0x000fce0008000f00 */
.L_x_148:
[----:B-1----:R1:W2:Y:S02]  /*89e0*/  SYNCS.PHASECHK.TRANS64.TRYWAIT P0, [R0+URZ], R3 ;  /* 0x00000003000075a7 */ /* 0x0022a400080011ff */
[----:B--2---:R-:W-:Y:S05]  /*89f0*/  @!P0 NANOSLEEP.SYNCS 0x989680 ;  /* 0x009896800000895d */ /* 0x004fea0003900000 */
[----:B------:R-:W2:Y:S02]  /*8a00*/  @!P0 SYNCS.PHASECHK.TRANS64 P0, [R0+URZ], R3 ;  /* 0x00000003000085a7 */ /* 0x000ea400080010ff */
[----:B--2---:R-:W-:Y:S05]  /*8a10*/  @!P0 BRA `(.L_x_148) ;  /* 0xfffffffc00f08947 */ /* 0x004fea000383ffff */
[----:B------:R-:W-:Y:S05]  /*8a20*/  BRA `(.L_x_149) ;  /* 0xffffffa0008c7947 */ /* 0x000fea000383ffff */
.L_x_49:
[----:B------:R-:W-:-:S07]  /*8a30*/  MOV R0, UR5 ;  /* 0x0000000500007c02 */ /* 0x000fce0008000f00 */
.L_x_150:
[----:B-1----:R1:W2:Y:S02]  /*8a40*/  SYNCS.PHASECHK.TRANS64.TRYWAIT P0, [R0+URZ], R3 ;  /* 0x00000003000075a7 */ /* 0x0022a400080011ff */
[----:B--2---:R-:W-:Y:S05]  /*8a50*/  @!P0 NANOSLEEP.SYNCS 0x989680 ;  /* 0x009896800000895d */ /* 0x004fea0003900000 */
[----:B------:R-:W2:Y:S02]  /*8a60*/  @!P0 SYNCS.PHASECHK.TRANS64 P0, [R0+URZ], R3 ;  /* 0x00000003000085a7 */ /* 0x000ea400080010ff */
[----:B--2---:R-:W-:Y:S05]  /*8a70*/  @!P0 BRA `(.L_x_150) ;  /* 0xfffffffc00f08947 */ /* 0x004fea000383ffff */
[----:B------:R-:W-:Y:S05]  /*8a80*/  BRA `(.L_x_151) ;  /* 0xffffffa000987947 */ /* 0x000fea000383ffff */
.L_x_52:
[----:B--2---:R2:W3:Y:S02]  /*8a90*/  SYNCS.PHASECHK.TRANS64.TRYWAIT P0, [R2+URZ+0xf0], R4 ;  /* 0x0000f004020075a7 */ /* 0x0044e400080011ff */
[----:B---3--:R-:W-:Y:S05]  /*8aa0*/  @!P0 NANOSLEEP.SYNCS 0x989680 ;  /* 0x009896800000895d */ /* 0x008fea0003900000 */
[----:B------:R-:W3:Y:S02]  /*8ab0*/  @!P0 SYNCS.PHASECHK.TRANS64 P0, [R2+URZ+0xf0], R4 ;  /* 0x0000f004020085a7 */ /* 0x000ee400080010ff */
[----:B---3--:R-:W-:Y:S05]  /*8ac0*/  @!P0 BRA `(.L_x_52) ;  /* 0xfffffffc00f08947 */ /* 0x008fea000383ffff */
[----:B------:R-:W-:Y:S05]  /*8ad0*/  BRA `(.L_x_152) ;  /* 0xffffffa000f47947 */ /* 0x000fea000383ffff */
.L_x_53:
[----:B------:R-:W-:-:S07]  /*8ae0*/  MOV R2, UR4 ;  /* 0x0000000400027c02 */ /* 0x000fce0008000f00 */
.L_x_153:
[----:B--2---:R2:W3:Y:S02]  /*8af0*/  SYNCS.PHASECHK.TRANS64.TRYWAIT P0, [R2+URZ+0xa0], R5 ;  /* 0x0000a005020075a7 */ /* 0x0044e400080011ff */
[----:B---3--:R-:W-:Y:S05]  /*8b00*/  @!P0 NANOSLEEP.SYNCS 0x989680 ;  /* 0x009896800000895d */ /* 0x008fea0003900000 */
[----:B------:R-:W3:Y:S02]  /*8b10*/  @!P0 SYNCS.PHASECHK.TRANS64 P0, [R2+URZ+0xa0], R5 ;  /* 0x0000a005020085a7 */ /* 0x000ee400080010ff */
[----:B---3--:R-:W-:Y:S05]  /*8b20*/  @!P0 BRA `(.L_x_153) ;  /* 0xfffffffc00f08947 */ /* 0x008fea000383ffff */
[----:B------:R-:W-:Y:S05]  /*8b30*/  BRA `(.L_x_154) ;  /* 0xffffffa400047947 */ /* 0x000fea000383ffff */
.L_x_54:
[----:B--2---:R2:W3:Y:S02]  /*8b40*/  SYNCS.PHASECHK.TRANS64.TRYWAIT P1, [R2+URZ+0x90], R4 ;  /* 0x00009004020075a7 */ /* 0x0044e400080211ff */
[----:B---3--:R-:W-:Y:S05]  /*8b50*/  @!P1 NANOSLEEP.SYNCS 0x989680 ;  /* 0x009896800000995d */ /* 0x008fea0003900000 */
[----:B------:R-:W3:Y:S02]  /*8b60*/  @!P1 SYNCS.PHASECHK.TRANS64 P1, [R2+URZ+0x90], R4 ;  /* 0x00009004020095a7 */ /* 0x000ee400080210ff */
[----:B---3--:R-:W-:Y:S05]  /*8b70*/  @!P1 BRA `(.L_x_54) ;  /* 0xfffffffc00f09947 */ /* 0x008fea000383ffff */
[----:B------:R-:W-:Y:S05]  /*8b80*/  BRA `(.L_x_155) ;  /* 0xffffffa400347947 */ /* 0x000fea000383ffff */
.L_x_57:
[----:B------:R-:W-:-:S07]  /*8b90*/  MOV R0, UR4 ;  /* 0x0000000400007c02 */ /* 0x000fce0008000f00 */
.L_x_156:
[----:B--2---:R2:W3:Y:S02]  /*8ba0*/  SYNCS.PHASECHK.TRANS64.TRYWAIT P0, [R0+URZ+0xa0], R2 ;  /* 0x0000a002000075a7 */ /* 0x0044e400080011ff */
[----:B---3--:R-:W-:Y:S05]  /*8bb0*/  @!P0 NANOSLEEP.SYNCS 0x989680 ;  /* 0x009896800000895d */ /* 0x008fea0003900000 */
[----:B------:R-:W3:Y:S02]  /*8bc0*/  @!P0 SYNCS.PHASECHK.TRANS64 P0, [R0+URZ+0xa0], R2 ;  /* 0x0000a002000085a7 */ /* 0x000ee400080010ff */
[----:B---3--:R-:W-:Y:S05]  /*8bd0*/  @!P0 BRA `(.L_x_156) ;  /* 0xfffffffc00f08947 */ /* 0x008fea000383ffff */
[----:B------:R-:W-:Y:S05]  /*8be0*/  BRA `(.L_x_56) ;  /* 0xffffffa400887947 */ /* 0x000fea000383ffff */
.L_x_64:
[----:B-1----:R1:W2:Y:S02]  /*8bf0*/  SYNCS.PHASECHK.TRANS64.TRYWAIT P1, [R0+URZ+0x90], R2 ;  /* 0x00009002000075a7 */ /* 0x0022a400080211ff */
[----:B--2---:R-:W-:Y:S05]  /*8c00*/  @!P1 NANOSLEEP.SYNCS 0x989680 ;  /* 0x009896800000995d */ /* 0x004fea0003900000 */
[----:B------:R-:W2:Y:S02]  /*8c10*/  @!P1 SYNCS.PHASECHK.TRANS64 P1, [R0+URZ+0x90], R2 ;  /* 0x00009002000095a7 */ /* 0x000ea400080210ff */
[----:B--2---:R-:W-:Y:S05]  /*8c20*/  @!P1 BRA `(.L_x_64) ;  /* 0xfffffffc00f09947 */ /* 0x004fea000383ffff */
[----:B------:R-:W-:Y:S05]  /*8c30*/  BRA `(.L_x_157) ;  /* 0xffffffac001c7947 */ /* 0x000fea000383ffff */
.L_x_65:
[----:B------:R-:W-:-:S07]  /*8c40*/  MOV R2, UR46 ;  /* 0x0000002e00027c02 */ /* 0x000fce0008000f00 */
.L_x_158:
[----:B-1----:R1:W2:Y:S02]  /*8c50*/  SYNCS.PHASECHK.TRANS64.TRYWAIT P0, [R2+URZ+0xd0], R0 ;  /* 0x0000d000020075a7 */ /* 0x0022a400080011ff */
[----:B--2---:R-:W-:Y:S05]  /*8c60*/  @!P0 NANOSLEEP.SYNCS 0x989680 ;  /* 0x009896800000895d */ /* 0x004fea0003900000 */
[----:B------:R-:W2:Y:S02]  /*8c70*/  @!P0 SYNCS.PHASECHK.TRANS64 P0, [R2+URZ+0xd0], R0 ;  /* 0x0000d000020085a7 */ /* 0x000ea400080010ff */
[----:B--2---:R-:W-:Y:S05]  /*8c80*/  @!P0 BRA `(.L_x_158) ;  /* 0xfffffffc00f08947 */ /* 0x004fea000383ffff */
[----:B------:R-:W-:Y:S05]  /*8c90*/  BRA `(.L_x_159) ;  /* 0xffffffac006c7947 */ /* 0x000fea000383ffff */
.L_x_68:
[----:B------:R-:W-:Y:S07]  /*8ca0*/  MOV R0, UR7 ;  /* 0x0000000700007c02 */ /* 0x000fee0008000f00 */
.L_x_160:
[----:B-1----:R1:W2:Y:S02]  /*8cb0*/  SYNCS.PHASECHK.TRANS64.TRYWAIT P0, [R0+URZ], R2 ;  /* 0x00000002000075a7 */ /* 0x0022a400080011ff */
[----:B--2---:R-:W-:Y:S05]  /*8cc0*/  @!P0 NANOSLEEP.SYNCS 0x989680 ;  /* 0x009896800000895d */ /* 0x004fea0003900000 */
[----:B------:R-:W2:Y:S02]  /*8cd0*/  @!P0 SYNCS.PHASECHK.TRANS64 P0, [R0+URZ], R2 ;  /* 0x00000002000085a7 */ /* 0x000ea400080010ff */
[----:B--2---:R-:W-:Y:S05]  /*8ce0*/  @!P0 BRA `(.L_x_160) ;  /* 0xfffffffc00f08947 */ /* 0x004fea000383ffff */
[----:B------:R-:W-:Y:S05]  /*8cf0*/  BRA `(.L_x_67) ;  /* 0xffffffac00887947 */ /* 0x000fea000383ffff */
.L_x_71:
[----:B------:R-:W-:-:S07]  /*8d00*/  MOV R0, UR4 ;  /* 0x0000000400007c02 */ /* 0x000fce0008000f00 */
.L_x_161:
[----:B--2---:R2:W4:Y:S02]  /*8d10*/  SYNCS.PHASECHK.TRANS64.TRYWAIT P0, [R0+URZ], R2 ;  /* 0x00000002000075a7 */ /* 0x00452400080011ff */
[----:B----4-:R-:W-:Y:S05]  /*8d20*/  @!P0 NANOSLEEP.SYNCS 0x989680 ;  /* 0x009896800000895d */ /* 0x010fea0003900000 */
[----:B------:R-:W4:Y:S02]  /*8d30*/  @!P0 SYNCS.PHASECHK.TRANS64 P0, [R0+URZ], R2 ;  /* 0x00000002000085a7 */ /* 0x000f2400080010ff */
[----:B----4-:R-:W-:Y:S05]  /*8d40*/  @!P0 BRA `(.L_x_161) ;  /* 0xfffffffc00f08947 */ /* 0x010fea000383ffff */
[----:B------:R-:W-:Y:S05]  /*8d50*/  BRA `(.L_x_162) ;  /* 0xffffffb000b47947 */ /* 0x000fea000383ffff */
.L_x_72:
[----:B------:R-:W-:-:S07]  /*8d60*/  MOV R0, UR5 ;  /* 0x0000000500007c02 */ /* 0x000fce0008000f00 */
.L_x_163:
[----:B-1----:R1:W2:Y:S02]  /*8d70*/  SYNCS.PHASECHK.TRANS64.TRYWAIT P0, [R0+URZ], R3 ;  /* 0x00000003000075a7 */ /* 0x0022a400080011ff */
[----:B--2---:R-:W-:Y:S05]  /*8d80*/  @!P0 NANOSLEEP.SYNCS 0x989680 ;  /* 0x009896800000895d */ /* 0x004fea0003900000 */
[----:B------:R-:W2:Y:S02]  /*8d90*/  @!P0 SYNCS.PHASECHK.TRANS64 P0, [R0+URZ], R3 ;  /* 0x00000003000085a7 */ /* 0x000ea400080010ff */
[----:B--2---:R-:W-:Y:S05]  /*8da0*/  @!P0 BRA `(.L_x_163) ;  /* 0xfffffffc00f08947 */ /* 0x004fea000383ffff */
[----:B------:R-:W-:Y:S05]  /*8db0*/  BRA `(.L_x_164) ;  /* 0xffffffb000c07947 */ /* 0x000fea000383ffff */
.L_x_73:
[----:B------:R-:W-:-:S07]  /*8dc0*/  MOV R0, UR5 ;  /* 0x0000000500007c02 */ /* 0x000fce0008000f00 */
.L_x_165:
[----:B-1----:R1:W2:Y:S02]  /*8dd0*/  SYNCS.PHASECHK.TRANS64.TRYWAIT P0, [R0+URZ], R3 ;  /* 0x00000003000075a7 */ /* 0x0022a400080011ff */
[----:B--2---:R-:W-:Y:S05]  /*8de0*/  @!P0 NANOSLEEP.SYNCS 0x989680 ;  /* 0x009896800000895d */ /* 0x004fea0003900000 */
[----:B------:R-:W2:Y:S02]  /*8df0*/  @!P0 SYNCS.PHASECHK.TRANS64 P0, [R0+URZ], R3 ;  /* 0x00000003000085a7 */ /* 0x000ea400080010ff */
[----:B--2---:R-:W-:Y:S05]  /*8e00*/  @!P0 BRA `(.L_x_165) ;  /* 0xfffffffc00f08947 */ /* 0x004fea000383ffff */
[----:B------:R-:W-:Y:S05]  /*8e10*/  BRA `(.L_x_166) ;  /* 0xffffffb000cc7947 */ /* 0x000fea000383ffff */
.L_x_74:
[----:B-1----:R-:W-:-:S07]  /*8e20*/  MOV R0, UR4 ;  /* 0x0000000400007c02 */ /* 0x002fce0008000f00 */
.L_x_167:
[----:B-1----:R1:W2:Y:S02]  /*8e30*/  SYNCS.PHASECHK.TRANS64.TRYWAIT P0, [R0+URZ], R2 ;  /* 0x00000002000075a7 */ /* 0x0022a400080011ff */
[----:B--2---:R-:W-:Y:S05]  /*8e40*/  @!P0 NANOSLEEP.SYNCS 0x989680 ;  /* 0x009896800000895d */ /* 0x004fea0003900000 */
[----:B------:R-:W2:Y:S02]  /*8e50*/  @!P0 SYNCS.PHASECHK.TRANS64 P0, [R0+URZ], R2 ;  /* 0x00000002000085a7 */ /* 0x000ea400080010ff */
[----:B--2---:R-:W-:Y:S05]  /*8e60*/  @!P0 BRA `(.L_x_167) ;  /* 0xfffffffc00f08947 */ /* 0x004fea000383ffff */
[----:B------:R-:W-:Y:S05]  /*8e70*/  BRA `(.L_x_168) ;  /* 0xffffffb000d87947 */ /* 0x000fea000383ffff */
.L_x_79:
[----:B---3--:R3:W4:Y:S02]  /*8e80*/  SYNCS.PHASECHK.TRANS64.TRYWAIT P0, [R12+URZ+0x90], R0 ;  /* 0x000090000c0075a7 */ /* 0x00872400080011ff */
[----:B----4-:R-:W-:Y:S05]  /*8e90*/  @!P0 NANOSLEEP.SYNCS 0x989680 ;  /* 0x009896800000895d */ /* 0x010fea0003900000 */
[----:B------:R-:W4:Y:S02]  /*8ea0*/  @!P0 SYNCS.PHASECHK.TRANS64 P0, [R12+URZ+0x90], R0 ;  /* 0x000090000c0085a7 */ /* 0x000f2400080010ff */
[----:B----4-:R-:W-:Y:S05]  /*8eb0*/  @!P0 BRA `(.L_x_79) ;  /* 0xfffffffc00f08947 */ /* 0x010fea000383ffff */
[----:B------:R-:W-:Y:S05]  /*8ec0*/  BRA `(.L_x_169) ;  /* 0xffffffb400f87947 */ /* 0x000fea000383ffff */
.L_x_82:
[----:B-1----:R-:W-:Y:S07]  /*8ed0*/  MOV R0, UR21 ;  /* 0x0000001500007c02 */ /* 0x002fee0008000f00 */
.L_x_170:
[----:B-1----:R1:W3:Y:S02]  /*8ee0*/  SYNCS.PHASECHK.TRANS64.TRYWAIT P2, [R0+URZ+0x88], R6 ;  /* 0x00008806000075a7 */ /* 0x0022e400080411ff */
[----:B---3--:R-:W-:Y:S05]  /*8ef0*/  @!P2 NANOSLEEP.SYNCS 0x989680 ;  /* 0x009896800000a95d */ /* 0x008fea0003900000 */
[----:B------:R-:W3:Y:S02]  /*8f00*/  @!P2 SYNCS.PHASECHK.TRANS64 P2, [R0+URZ+0x88], R6 ;  /* 0x000088060000a5a7 */ /* 0x000ee400080410ff */
[----:B---3--:R-:W-:Y:S05]  /*8f10*/  @!P2 BRA `(.L_x_170) ;  /* 0xfffffffc00f0a947 */ /* 0x008fea000383ffff */
[----:B------:R-:W-:Y:S05]  /*8f20*/  BRA `(.L_x_81) ;  /* 0xffffffbc00607947 */ /* 0x000fea000383ffff */
.L_x_85:
[----:B------:R-:W-:Y:S07]  /*8f30*/  MOV R0, UR21 ;  /* 0x0000001500007c02 */ /* 0x000fee0008000f00 */
.L_x_171:
[----:B-1----:R1:W3:Y:S02]  /*8f40*/  SYNCS.PHASECHK.TRANS64.TRYWAIT P0, [R0+URZ+0x60], R9 ;  /* 0x00006009000075a7 */ /* 0x0022e400080011ff */
[----:B---3--:R-:W-:Y:S05]  /*8f50*/  @!P0 NANOSLEEP.SYNCS 0x989680 ;  /* 0x009896800000895d */ /* 0x008fea0003900000 */
[----:B------:R-:W3:Y:S02]  /*8f60*/  @!P0 SYNCS.PHASECHK.TRANS64 P0, [R0+URZ+0x60], R9 ;  /* 0x00006009000085a7 */ /* 0x000ee400080010ff */
[----:B---3--:R-:W-:Y:S05]  /*8f70*/  @!P0 BRA `(.L_x_171) ;  /* 0xfffffffc00f08947 */ /* 0x008fea000383ffff */
[----:B------:R-:W-:Y:S05]  /*8f80*/  BRA `(.L_x_172) ;  /* 0xffffffbc00bc7947 */ /* 0x000fea000383ffff */
.L_x_86:
[----:B------:R-:W-:Y:S07]  /*8f90*/  MOV R0, UR21 ;  /* 0x0000001500007c02 */ /* 0x000fee0008000f00 */
.L_x_173:
[----:B-1----:R1:W3:Y:S02]  /*8fa0*/  SYNCS.PHASECHK.TRANS64.TRYWAIT P0, [R0+URZ+0x68], R9 ;  /* 0x00006809000075a7 */ /* 0x0022e400080011ff */
[----:B---3--:R-:W-:Y:S05]  /*8fb0*/  @!P0 NANOSLEEP.SYNCS 0x989680 ;  /* 0x009896800000895d */ /* 0x008fea0003900000 */
[----:B------:R-:W3:Y:S02]  /*8fc0*/  @!P0 SYNCS.PHASECHK.TRANS64 P0, [R0+URZ+0x68], R9 ;  /* 0x00006809000085a7 */ /* 0x000ee400080010ff */
[----:B---3--:R-:W-:Y:S05]  /*8fd0*/  @!P0 BRA `(.L_x_173) ;  /* 0xfffffffc00f08947 */ /* 0x008fea000383ffff */
[----:B------:R-:W-:Y:S05]  /*8fe0*/  BRA `(.L_x_174) ;  /* 0xffffffbc00f87947 */ /* 0x000fea000383ffff */
.L_x_87:
[----:B------:R-:W-:Y:S07]  /*8ff0*/  MOV R0, UR21 ;  /* 0x0000001500007c02 */ /* 0x000fee0008000f00 */
.L_x_175:
[----:B-1----:R1:W3:Y:S02]  /*9000*/  SYNCS.PHASECHK.TRANS64.TRYWAIT P0, [R0+URZ+0x70], R9 ;  /* 0x00007009000075a7 */ /* 0x0022e400080011ff */
[----:B---3--:R-:W-:Y:S05]  /*9010*/  @!P0 NANOSLEEP.SYNCS 0x989680 ;  /* 0x009896800000895d */ /* 0x008fea0003900000 */
[----:B------:R-:W3:Y:S02]  /*9020*/  @!P0 SYNCS.PHASECHK.TRANS64 P0, [R0+URZ+0x70], R9 ;  /* 0x00007009000085a7 */ /* 0x000ee400080010ff */
[----:B---3--:R-:W-:Y:S05]  /*9030*/  @!P0 BRA `(.L_x_175) ;  /* 0xfffffffc00f08947 */ /* 0x008fea000383ffff */
[----:B------:R-:W-:Y:S05]  /*9040*/  BRA `(.L_x_176) ;  /* 0xffffffc000407947 */ /* 0x000fea000383ffff */
.L_x_88:
[----:B------:R-:W-:Y:S07]  /*9050*/  MOV R0, UR21 ;  /* 0x0000001500007c02 */ /* 0x000fee0008000f00 */
.L_x_177:
[----:B-1----:R1:W3:Y:S02]  /*9060*/  SYNCS.PHASECHK.TRANS64.TRYWAIT P0, [R0+URZ+0x78], R9 ;  /* 0x00007809000075a7 */ /* 0x0022e400080011ff */
[----:B---3--:R-:W-:Y:S05]  /*9070*/  @!P0 NANOSLEEP.SYNCS 0x989680 ;  /* 0x009896800000895d */ /* 0x008fea0003900000 */
[----:B------:R-:W3:Y:S02]  /*9080*/  @!P0 SYNCS.PHASECHK.TRANS64 P0, [R0+URZ+0x78], R9 ;  /* 0x00007809000085a7 */ /* 0x000ee400080010ff */
[----:B---3--:R-:W-:Y:S05]  /*9090*/  @!P0 BRA `(.L_x_177) ;  /* 0xfffffffc00f08947 */ /* 0x008fea000383ffff */
[----:B------:R-:W-:Y:S05]  /*90a0*/  BRA `(.L_x_178) ;  /* 0xffffffc000847947 */ /* 0x000fea000383ffff */
.L_x_90:
[----:B------:R-:W-:-:S07]  /*90b0*/  MOV R0, UR21 ;  /* 0x0000001500007c02 */ /* 0x000fce0008000f00 */
.L_x_179:
[----:B-1----:R1:W4:Y:S02]  /*90c0*/  SYNCS.PHASECHK.TRANS64.TRYWAIT P0, [R0+URZ+0x60], R2 ;  /* 0x00006002000075a7 */ /* 0x00232400080011ff */
[----:B----4-:R-:W-:Y:S05]  /*90d0*/  @!P0 NANOSLEEP.SYNCS 0x989680 ;  /* 0x009896800000895d */ /* 0x010fea0003900000 */
[----:B------:R-:W4:Y:S02]  /*90e0*/  @!P0 SYNCS.PHASECHK.TRANS64 P0, [R0+URZ+0x60], R2 ;  /* 0x00006002000085a7 */ /* 0x000f2400080010ff */
[----:B----4-:R-:W-:Y:S05]  /*90f0*/  @!P0 BRA `(.L_x_179) ;  /* 0xfffffffc00f08947 */ /* 0x010fea000383ffff */
[----:B------:R-:W-:Y:S05]  /*9100*/  BRA `(.L_x_180) ;  /* 0xffffffc000f87947 */ /* 0x000fea000383ffff */
.L_x_91:
[----:B-1----:R-:W-:-:S07]  /*9110*/  MOV R0, UR21 ;  /* 0x0000001500007c02 */ /* 0x002fce0008000f00 */
.L_x_181:
[----:B-1----:R1:W4:Y:S02]  /*9120*/  SYNCS.PHASECHK.TRANS64.TRYWAIT P0, [R0+URZ+0x68], R2 ;  /* 0x00006802000075a7 */ /* 0x00232400080011ff */
[----:B----4-:R-:W-:Y:S05]  /*9130*/  @!P0 NANOSLEEP.SYNCS 0x989680 ;  /* 0x009896800000895d */ /* 0x010fea0003900000 */
[----:B------:R-:W4:Y:S02]  /*9140*/  @!P0 SYNCS.PHASECHK.TRANS64 P0, [R0+URZ+0x68], R2 ;  /* 0x00006802000085a7 */ /* 0x000f2400080010ff */
[----:B----4-:R-:W-:Y:S05]  /*9150*/  @!P0 BRA `(.L_x_181) ;  /* 0xfffffffc00f08947 */ /* 0x010fea000383ffff */
[----:B------:R-:W-:Y:S05]  /*9160*/  BRA `(.L_x_182) ;  /* 0xffffffc000e87947 */ /* 0x000fea000383ffff */
.L_x_92:
[----:B-1----:R-:W-:-:S07]  /*9170*/  MOV R0, UR21 ;  /* 0x0000001500007c02 */ /* 0x002fce0008000f00 */
.L_x_183:
[----:B-1----:R1:W4:Y:S02]  /*9180*/  SYNCS.PHASECHK.TRANS64.TRYWAIT P0, [R0+URZ+0x70], R2 ;  /* 0x00007002000075a7 */ /* 0x00232400080011ff */
[----:B----4-:R-:W-:Y:S05]  /*9190*/  @!P0 NANOSLEEP.SYNCS 0x989680 ;  /* 0x009896800000895d */ /* 0x010fea0003900000 */
[----:B------:R-:W4:Y:S02]  /*91a0*/  @!P0 SYNCS.PHASECHK.TRANS64 P0, [R0+URZ+0x70], R2 ;  /* 0x00007002000085a7 */ /* 0x000f2400080010ff */
[----:B----4-:R-:W-:Y:S05]  /*91b0*/  @!P0 BRA `(.L_x_183) ;  /* 0xfffffffc00f08947 */ /* 0x010fea000383ffff */
[----:B------:R-:W-:Y:S05]  /*91c0*/  BRA `(.L_x_184) ;  /* 0xffffffc000d87947 */ /* 0x000fea000383ffff */
.L_x_94:
[----:B-1----:R1:W2:Y:S02]  /*91d0*/  SYNCS.PHASECHK.TRANS64.TRYWAIT P0, [R3+URZ+0x90], R0 ;  /* 0x00009000030075a7 */ /* 0x0022a400080011ff */
[----:B--2---:R-:W-:Y:S05]  /*91e0*/  @!P0 NANOSLEEP.SYNCS 0x989680 ;  /* 0x009896800000895d */ /* 0x004fea0003900000 */
[----:B------:R-:W2:Y:S02]  /*91f0*/  @!P0 SYNCS.PHASECHK.TRANS64 P0, [R3+URZ+0x90], R0 ;  /* 0x00009000030085a7 */ /* 0x000ea400080010ff */
[----:B--2---:R-:W-:Y:S05]  /*9200*/  @!P0 BRA `(.L_x_94) ;  /* 0xfffffffc00f08947 */ /* 0x004fea000383ffff */
[----:B------:R-:W-:Y:S05]  /*9210*/  BRA `(.L_x_185) ;  /* 0xffffffc400ac7947 */ /* 0x000fea000383ffff */
.L_x_105:
[----:B-1----:R-:W-:Y:S04]  /*9220*/  MOV R0, UR44 ;  /* 0x0000002c00007c02 */ /* 0x002fe80008000f00 */
[----:B------:R1:W2:Y:S03]  /*9230*/  SYNCS.PHASECHK.TRANS64.TRYWAIT P1, [R0+URZ+0x40], R3 ;  /* 0x00004003000075a7 */ /* 0x0002a600080211ff */
[----:B--2---:R-:W-:Y:S05]  /*9240*/  @!P1 NANOSLEEP.SYNCS 0x989680 ;  /* 0x009896800000995d */ /* 0x004fea0003900000 */
[----:B------:R-:W2:Y:S02]  /*9250*/  @!P1 SYNCS.PHASECHK.TRANS64 P1, [R0+URZ+0x40], R3 ;  /* 0x00004003000095a7 */ /* 0x000ea400080210ff */
[----:B--2---:R-:W-:Y:S05]  /*9260*/  @!P1 BRA `(.L_x_105) ;  /* 0xfffffffc00ec9947 */ /* 0x004fea000383ffff */
[----:B------:R-:W-:Y:S05]  /*9270*/  BRA `(.L_x_104) ;  /* 0xffffffd4004c7947 */ /* 0x000fea000383ffff */
.L_x_107:
[----:B-1----:R1:W3:Y:S02]  /*9280*/  SYNCS.PHASECHK.TRANS64.TRYWAIT P0, [R72+URZ+0xb0], R2 ;  /* 0x0000b002480075a7 */ /* 0x0022e400080011ff */
[----:B---3--:R-:W-:Y:S05]  /*9290*/  @!P0 NANOSLEEP.SYNCS 0x989680 ;  /* 0x009896800000895d */ /* 0x008fea0003900000 */
[----:B------:R-:W3:Y:S02]  /*92a0*/  @!P0 SYNCS.PHASECHK.TRANS64 P0, [R72+URZ+0xb0], R2 ;  /* 0x0000b002480085a7 */ /* 0x000ee400080010ff */
[----:B---3--:R-:W-:Y:S05]  /*92b0*/  @!P0 BRA `(.L_x_107) ;  /* 0xfffffffc00f08947 */ /* 0x008fea000383ffff */
[----:B------:R-:W-:Y:S05]  /*92c0*/  BRA `(.L_x_106) ;  /* 0xffffffd400787947 */ /* 0x000fea000383ffff */
.L_x_116:
[----:B-1----:R1:W2:Y:S02]  /*92d0*/  SYNCS.PHASECHK.TRANS64.TRYWAIT P0, [R2+URZ+0x40], R0 ;  /* 0x00004000020075a7 */ /* 0x0022a400080011ff */
[----:B--2---:R-:W-:Y:S05]  /*92e0*/  @!P0 NANOSLEEP.SYNCS 0x989680 ;  /* 0x009896800000895d */ /* 0x004fea0003900000 */
[----:B------:R-:W2:Y:S02]  /*92f0*/  @!P0 SYNCS.PHASECHK.TRANS64 P0, [R2+URZ+0x40], R0 ;  /* 0x00004000020085a7 */ /* 0x000ea400080010ff */
[----:B--2---:R-:W-:Y:S05]  /*9300*/  @!P0 BRA `(.L_x_116) ;  /* 0xfffffffc00f08947 */ /* 0x004fea000383ffff */
[----:B------:R-:W-:Y:S05]  /*9310*/  BRA `(.L_x_115) ;  /* 0xffffffdc001c7947 */ /* 0x000fea000383ffff */
.L_x_124:
[----:B-1----:R1:W2:Y:S02]  /*9320*/  SYNCS.PHASECHK.TRANS64.TRYWAIT P0, [R0+URZ+0x40], R5 ;  /* 0x00004005000075a7 */ /* 0x0022a400080011ff */
[----:B--2---:R-:W-:Y:S05]  /*9330*/  @!P0 NANOSLEEP.SYNCS 0x989680 ;  /* 0x009896800000895d */ /* 0x004fea0003900000 */
[----:B------:R-:W2:Y:S02]  /*9340*/  @!P0 SYNCS.PHASECHK.TRANS64 P0, [R0+URZ+0x40], R5 ;  /* 0x00004005000085a7 */ /* 0x000ea400080010ff */
[----:B--2---:R-:W-:Y:S05]  /*9350*/  @!P0 BRA `(.L_x_124) ;  /* 0xfffffffc00f08947 */ /* 0x004fea000383ffff */
[----:B------:R-:W-:Y:S05]  /*9360*/  BRA `(.L_x_123) ;  /* 0xffffffe000e47947 */ /* 0x000fea000383ffff */
.L_x_132:
[----:B--2---:R2:W3:Y:S02]  /*9370*/  SYNCS.PHASECHK.TRANS64.TRYWAIT P0, [R2+URZ+0x40], R0 ;  /* 0x00004000020075a7 */ /* 0x0044e400080011ff */
[----:B---3--:R-:W-:Y:S05]  /*9380*/  @!P0 NANOSLEEP.SYNCS 0x989680 ;  /* 0x009896800000895d */ /* 0x008fea0003900000 */
[----:B------:R-:W3:Y:S02]  /*9390*/  @!P0 SYNCS.PHASECHK.TRANS64 P0, [R2+URZ+0x40], R0 ;  /* 0x00004000020085a7 */ /* 0x000ee400080010ff */
[----:B---3--:R-:W-:Y:S05]  /*93a0*/  @!P0 BRA `(.L_x_132) ;  /* 0xfffffffc00f08947 */ /* 0x008fea000383ffff */
[----:B------:R-:W-:Y:S05]  /*93b0*/  BRA `(.L_x_131) ;  /* 0xffffffe800ac7947 */ /* 0x000fea000383ffff */
        .weak           $__internal_0_$__cuda_sm10x_tcgen05_guardrail_trap_col_being_dealloced_not_returned_by_alloc
        .type           $__internal_0_$__cuda_sm10x_tcgen05_guardrail_trap_col_being_dealloced_not_returned_by_alloc,@function
        .size           $__internal_0_$__cuda_sm10x_tcgen05_guardrail_trap_col_being_dealloced_not_returned_by_alloc,($__internal_1_$__cuda_sm10x_tcgen05_guardrail_trap_phase_invalid_during_alloc - $__internal_0_$__cuda_sm10x_tcgen05_guardrail_trap_col_being_dealloced_not_returned_by_alloc)
$__internal_0_$__cuda_sm10x_tcgen05_guardrail_trap_col_being_dealloced_not_returned_by_alloc:
[----:B------:R-:W-:Y:S05]  /*93c0*/  BPT.TRAP 0x1 ;  /* 0x000000040000795c */ /* 0x000fea0000300000 */
[----:B------:R-:W-:-:S04]  /*93d0*/  HFMA2 R3, -RZ, RZ, 0, 0 ;  /* 0x00000000ff037431 */ /* 0x000fc800000001ff */
[----:B------:R-:W-:Y:S05]  /*93e0*/  RET.REL.NODEC R2 `(_ZN7cutlass13device_kernelINS_4gemm6kernel13GemmUniversalIN4cute5tupleIJiiiiEEENS1_10collective13CollectiveMmaINS1_35MainloopSm100TmaUmmaWarpSpecializedILi4ELi2ELi4ENS5_IJNS4_1CILi4EEENSA_ILi2EEENSA_ILi1EEEEEEEENS5_IJNSA_ILi64EEENSA_ILi128EEESG_EEEfNS5_IJlSD_lEEEfSJ_NS4_8TiledMMAINS4_8MMA_AtomIJNS4_17SM100_MMA_TF32_SSINS_10tfloat32_tESN_fLi64ELi128ELNS4_4UMMA5MajorE0ELSP_0ELNSO_7ScaleInE0ELSQ_0EEEEEENS4_6LayoutINS5_IJSD_SD_SD_EEENS5_IJNSA_ILi0EEESV_SV_EEEEENS5_IJNS4_10UnderscoreESY_SY_EEEEENS4_23SM90_TMA_LOAD_MULTICASTENS4_14ComposedLayoutINS4_7SwizzleILi3ELi4ELi3EEENS4_18smem_ptr_flag_bitsILi32EEENST_INS5_IJNSA_ILi8EEENSA_ILi32EEEEEENS5_IJS18_SD_EEEEEEEvNS4_8identityES11_S1C_vS1D_EENS_8epilogue10collective18CollectiveEpilogueINS1F_23Sm100TmaWarpSpecializedILi4ELi2ELi16ELb1ELb0EEEJSI_NS5_IJNST_ISG_SD_EENST_IS18_SD_EEEEEfSJ_fSJ_NS1F_6fusion15FusionCallbacksIS1J_NS1N_17LinearCombinationIffffLNS_15FloatRoundStyleE2EEESI_S1M_JEEENS4_5SM1004TMEM4LOAD26SM100_TMEM_LOAD_16dp128b8xENS4_13SM90_TMA_LOADES1C_NS4_17SM75_U32x4_LDSM_NENS4_14SM90_TMA_STOREES1C_NS4_17SM90_U32x4_STSM_NENS4_39AutoVectorizingCopyWithAssumedAlignmentILi128EEEEEEvvEEEEvNT_6ParamsE) ;  /* 0xffffff6c02047950 */ /* 0x000fea0003c3ffff */
        .weak           $__internal_1_$__cuda_sm10x_tcgen05_guardrail_trap_phase_invalid_during_alloc
        .type           $__internal_1_$__cuda_sm10x_tcgen05_guardrail_trap_phase_invalid_during_alloc,@function
        .size           $__internal_1_$__cuda_sm10x_tcgen05_guardrail_trap_phase_invalid_during_alloc,($__internal_2_$__cuda_sm10x_tcgen05_guardrail_trap_unallocated_columns_being_dealloced - $__internal_1_$__cuda_sm10x_tcgen05_guardrail_trap_phase_invalid_during_alloc)
$__internal_1_$__cuda_sm10x_tcgen05_guardrail_trap_phase_invalid_during_alloc:
[----:B------:R-:W-:Y:S05]  /*93f0*/  BPT.TRAP 0x1 ;  /* 0x000000040000795c */ /* 0x000fea0000300000 */
[----:B------:R-:W-:-:S04]  /*9400*/  MOV R5, 0x0 ;  /* 0x0000000000057802 */ /* 0x000fc80000000f00 */
[----:B------:R-:W-:Y:S05]  /*9410*/  RET.REL.NODEC R4 `(_ZN7cutlass13device_kernelINS_4gemm6kernel13GemmUniversalIN4cute5tupleIJiiiiEEENS1_10collective13CollectiveMmaINS1_35MainloopSm100TmaUmmaWarpSpecializedILi4ELi2ELi4ENS5_IJNS4_1CILi4EEENSA_ILi2EEENSA_ILi1EEEEEEEENS5_IJNSA_ILi64EEENSA_ILi128EEESG_EEEfNS5_IJlSD_lEEEfSJ_NS4_8TiledMMAINS4_8MMA_AtomIJNS4_17SM100_MMA_TF32_SSINS_10tfloat32_tESN_fLi64ELi128ELNS4_4UMMA5MajorE0ELSP_0ELNSO_7ScaleInE0ELSQ_0EEEEEENS4_6LayoutINS5_IJSD_SD_SD_EEENS5_IJNSA_ILi0EEESV_SV_EEEEENS5_IJNS4_10UnderscoreESY_SY_EEEEENS4_23SM90_TMA_LOAD_MULTICASTENS4_14ComposedLayoutINS4_7SwizzleILi3ELi4ELi3EEENS4_18smem_ptr_flag_bitsILi32EEENST_INS5_IJNSA_ILi8EEENSA_ILi32EEEEEENS5_IJS18_SD_EEEEEEEvNS4_8identityES11_S1C_vS1D_EENS_8epilogue10collective18CollectiveEpilogueINS1F_23Sm100TmaWarpSpecializedILi4ELi2ELi16ELb1ELb0EEEJSI_NS5_IJNST_ISG_SD_EENST_IS18_SD_EEEEEfSJ_fSJ_NS1F_6fusion15FusionCallbacksIS1J_NS1N_17LinearCombinationIffffLNS_15FloatRoundStyleE2EEESI_S1M_JEEENS4_5SM1004TMEM4LOAD26SM100_TMEM_LOAD_16dp128b8xENS4_13SM90_TMA_LOADES1C_NS4_17SM75_U32x4_LDSM_NENS4_14SM90_TMA_STOREES1C_NS4_17SM90_U32x4_STSM_NENS4_39AutoVectorizingCopyWithAssumedAlignmentILi128EEEEEEvvEEEEvNT_6ParamsE) ;  /* 0xffffff6804f87950 */ /* 0x000fea0003c3ffff */
        .weak           $__internal_2_$__cuda_sm10x_tcgen05_guardrail_trap_unallocated_columns_being_dealloced
        .type           $__internal_2_$__cuda_sm10x_tcgen05_guardrail_trap_unallocated_columns_being_dealloced,@function
        .size           $__internal_2_$__cuda_sm10x_tcgen05_guardrail_trap_unallocated_columns_being_dealloced,(.L_x_187 - $__internal_2_$__cuda_sm10x_tcgen05_guardrail_trap_unallocated_columns_being_dealloced)
$__internal_2_$__cuda_sm10x_tcgen05_guardrail_trap_unallocated_columns_being_dealloced:
[----:B------:R-:W-:Y:S05]  /*9420*/  BPT.TRAP 0x1 ;  /* 0x000000040000795c */ /* 0x000fea0000300000 */
[----:B------:R-:W-:-:S04]  /*9430*/  HFMA2 R3, -RZ, RZ, 0, 0 ;  /* 0x00000000ff037431 */ /* 0x000fc800000001ff */
[----:B------:R-:W-:Y:S05]  /*9440*/  RET.REL.NODEC R2 `(_ZN7cutlass13device_kernelINS_4gemm6kernel13GemmUniversalIN4cute5tupleIJiiiiEEENS1_10collective13CollectiveMmaINS1_35MainloopSm100TmaUmmaWarpSpecializedILi4ELi2ELi4ENS5_IJNS4_1CILi4EEENSA_ILi2EEENSA_ILi1EEEEEEEENS5_IJNSA_ILi64EEENSA_ILi128EEESG_EEEfNS5_IJlSD_lEEEfSJ_NS4_8TiledMMAINS4_8MMA_AtomIJNS4_17SM100_MMA_TF32_SSINS_10tfloat32_tESN_fLi64ELi128ELNS4_4UMMA5MajorE0ELSP_0ELNSO_7ScaleInE0ELSQ_0EEEEEENS4_6LayoutINS5_IJSD_SD_SD_EEENS5_IJNSA_ILi0EEESV_SV_EEEEENS5_IJNS4_10UnderscoreESY_SY_EEEEENS4_23SM90_TMA_LOAD_MULTICASTENS4_14ComposedLayoutINS4_7SwizzleILi3ELi4ELi3EEENS4_18smem_ptr_flag_bitsILi32EEENST_INS5_IJNSA_ILi8EEENSA_ILi32EEEEEENS5_IJS18_SD_EEEEEEEvNS4_8identityES11_S1C_vS1D_EENS_8epilogue10collective18CollectiveEpilogueINS1F_23Sm100TmaWarpSpecializedILi4ELi2ELi16ELb1ELb0EEEJSI_NS5_IJNST_ISG_SD_EENST_IS18_SD_EEEEEfSJ_fSJ_NS1F_6fusion15FusionCallbacksIS1J_NS1N_17LinearCombinationIffffLNS_15FloatRoundStyleE2EEESI_S1M_JEEENS4_5SM1004TMEM4LOAD26SM100_TMEM_LOAD_16dp128b8xENS4_13SM90_TMA_LOADES1C_NS4_17SM75_U32x4_LDSM_NENS4_14SM90_TMA_STOREES1C_NS4_17SM90_U32x4_STSM_NENS4_39AutoVectorizingCopyWithAssumedAlignmentILi128EEEEEEvvEEEEvNT_6ParamsE) ;  /* 0xffffff6802ec7950 */ /* 0x000fea0003c3ffff */
.L_x_186:
[----:B------:R-:W-:-:S00]  /*9450*/  BRA `(.L_x_186) ;  /* 0xfffffffc00fc7947 */ /* 0x000fc0000383ffff */
[----:B------:R-:W-:-:S00]  /*9460*/  NOP ;  /* 0x0000000000007918 */ /* 0x000fc00000000000 */
        /* <DEDUP_REMOVED lines=9> */
.L_x_187:


//--------------------- .nv.global.init           --------------------------
	.section	.nv.global.init,"aw",@progbits
.nv.global.init:
	.type		$str$27,@object
	.size		$str$27,($str$28 - $str$27)
$str$27:
        /*0000*/ 	.byte	0x28, 0x61, 0x64, 0x64, 0x72, 0x65, 0x73, 0x73, 0x20, 0x26, 0x20, 0x6d, 0x61, 0x73, 0x6b, 0x29
        /*0010*/ 	.byte	0x20, 0x3d, 0x3d, 0x20, 0x30, 0x00
	.type		$str$28,@object
	.size		$str$28,($str$26 - $str$28)
$str$28:
        /*0016*/ 	.byte	0x2f, 0x74, 0x6d, 0x70, 0x2f, 0x63, 0x75, 0x74, 0x6c, 0x61, 0x73, 0x73, 0x5f, 0x73, 0x77, 0x65
        /*0026*/ 	.byte	0x65, 0x70, 0x5f, 0x73, 0x72, 0x63, 0x2f, 0x69, 0x6e, 0x63, 0x6c, 0x75, 0x64, 0x65, 0x2f, 0x63
        /*0036*/ 	.byte	0x75, 0x74, 0x65, 0x2f, 0x70, 0x6f, 0x69, 0x6e, 0x74, 0x65, 0x72, 0x5f, 0x66, 0x6c, 0x61, 0x67
        /*0046*/ 	.byte	0x67, 0x65, 0x64, 0x2e, 0x68, 0x70, 0x70, 0x00
	.type		$str$26,@object
	.size		$str$26,($str$25 - $str$26)
$str$26:
        /*004e*/ 	.byte	0x2f, 0x74, 0x6d, 0x70, 0x2f, 0x63, 0x75, 0x74, 0x6c, 0x61, 0x73, 0x73, 0x5f, 0x73, 0x77, 0x65
        /*005e*/ 	.byte	0x65, 0x70, 0x5f, 0x73, 0x72, 0x63, 0x2f, 0x69, 0x6e, 0x63, 0x6c, 0x75, 0x64, 0x65, 0x2f, 0x63
        /*006e*/ 	.byte	0x75, 0x74, 0x65, 0x2f, 0x61, 0x74, 0x6f, 0x6d, 0x2f, 0x63, 0x6f, 0x70, 0x79, 0x5f, 0x74, 0x72
        /*007e*/ 	.byte	0x61, 0x69, 0x74, 0x73, 0x5f, 0x73, 0x6d, 0x31, 0x30, 0x30, 0x2e, 0x68, 0x70, 0x70, 0x00
	.type		$str$25,@object
	.size		$str$25,(__unnamed_1 - $str$25)
$str$25:
        /*008d*/ 	.byte	0x28, 0x28, 0x75, 0x69, 0x6e, 0x74, 0x33, 0x32, 0x5f, 0x74, 0x28, 0x74, 0x68, 0x72, 0x65, 0x61
        /*009d*/ 	.byte	0x64, 0x49, 0x64, 0x78, 0x2e, 0x78, 0x29, 0x20, 0x2f, 0x20, 0x33, 0x32, 0x29, 0x20, 0x25, 0x20
        /*00ad*/ 	.byte	0x34, 0x29, 0x20, 0x3d, 0x3d, 0x20, 0x28, 0x28, 0x28, 0x74, 0x6d, 0x65, 0x6d, 0x5f, 0x61, 0x64
        /*00bd*/ 	.byte	0x64, 0x72, 0x20, 0x3e, 0x3e, 0x20, 0x31, 0x36, 0x29, 0x20, 0x2f, 0x20, 0x33, 0x32, 0x29, 0x20
        /*00cd*/ 	.byte	0x25, 0x20, 0x34, 0x29, 0x00
	.type		__unnamed_1,@object
	.size		__unnamed_1,(__unnamed_2 - __unnamed_1)
__unnamed_1:
        /*00d2*/ 	.byte	0x61, 0x75, 0x74, 0x6f, 0x20, 0x63, 0x75, 0x74, 0x65, 0x3a, 0x3a, 0x61, 0x73, 0x5f, 0x70, 0x6f
        /* <DEDUP_REMOVED lines=23> */
        /*0252*/ 	.byte	0x3c, 0x32, 0x30, 0x34, 0x38, 0x3e, 0x3e, 0x3e, 0x3e, 0x5d, 0x00
	.type		__unnamed_2,@object
	.size		__unnamed_2,(.L_2 - __unnamed_2)
__unnamed_2:
        /* <DEDUP_REMOVED lines=45> */
        /*052d*/ 	.byte	0x3e, 0x3e, 0x3e, 0x5d, 0x00
.L_2:


//--------------------- .nv.shared._ZN7cutlass13device_kernelINS_4gemm6kernel13GemmUniversalIN4cute5tupleIJiiiiEEENS1_10collective13CollectiveMmaINS1_35MainloopSm100TmaUmmaWarpSpecializedILi4ELi2ELi4ENS5_IJNS4_1CILi4EEENSA_ILi2EEENSA_ILi1EEEEEEEENS5_IJNSA_ILi64EEENSA_ILi128EEESG_EEEfNS5_IJlSD_lEEEfSJ_NS4_8TiledMMAINS4_8MMA_AtomIJNS4_17SM100_MMA_TF32_SSINS_10tfloat32_tESN_fLi64ELi128ELNS4_4UMMA5MajorE0ELSP_0ELNSO_7ScaleInE0ELSQ_0EEEEEENS4_6LayoutINS5_IJSD_SD_SD_EEENS5_IJNSA_ILi0EEESV_SV_EEEEENS5_IJNS4_10UnderscoreESY_SY_EEEEENS4_23SM90_TMA_LOAD_MULTICASTENS4_14ComposedLayoutINS4_7SwizzleILi3ELi4ELi3EEENS4_18smem_ptr_flag_bitsILi32EEENST_INS5_IJNSA_ILi8EEENSA_ILi32EEEEEENS5_IJS18_SD_EEEEEEEvNS4_8identityES11_S1C_vS1D_EENS_8epilogue10collective18CollectiveEpilogueINS1F_23Sm100TmaWarpSpecializedILi4ELi2ELi16ELb1ELb0EEEJSI_NS5_IJNST_ISG_SD_EENST_IS18_SD_EEEEEfSJ_fSJ_NS1F_6fusion15FusionCallbacksIS1J_NS1N_17LinearCombinationIffffLNS_15FloatRoundStyleE2EEESI_S1M_JEEENS4_5SM1004TMEM4LOAD26SM100_TMEM_LOAD_16dp128b8xENS4_13SM90_TMA_LOADES1C_NS4_17SM75_U32x4_LDSM_NENS4_14SM90_TMA_STOREES1C_NS4_17SM90_U32x4_STSM_NENS4_39AutoVectorizingCopyWithAssumedAlignmentILi128EEEEEEvvEEEEvNT_6ParamsE --------------------------
	.section	.nv.shared._ZN7cutlass13device_kernelINS_4gemm6kernel13GemmUniversalIN4cute5tupleIJiiiiEEENS1_10collective13CollectiveMmaINS1_35MainloopSm100TmaUmmaWarpSpecializedILi4ELi2ELi4ENS5_IJNS4_1CILi4EEENSA_ILi2EEENSA_ILi1EEEEEEEENS5_IJNSA_ILi64EEENSA_ILi128EEESG_EEEfNS5_IJlSD_lEEEfSJ_NS4_8TiledMMAINS4_8MMA_AtomIJNS4_17SM100_MMA_TF32_SSINS_10tfloat32_tESN_fLi64ELi128ELNS4_4UMMA5MajorE0ELSP_0ELNSO_7ScaleInE0ELSQ_0EEEEEENS4_6LayoutINS5_IJSD_SD_SD_EEENS5_IJNSA_ILi0EEESV_SV_EEEEENS5_IJNS4_10UnderscoreESY_SY_EEEEENS4_23SM90_TMA_LOAD_MULTICASTENS4_14ComposedLayoutINS4_7SwizzleILi3ELi4ELi3EEENS4_18smem_ptr_flag_bitsILi32EEENST_INS5_IJNSA_ILi8EEENSA_ILi32EEEEEENS5_IJS18_SD_EEEEEEEvNS4_8identityES11_S1C_vS1D_EENS_8epilogue10collective18CollectiveEpilogueINS1F_23Sm100TmaWarpSpecializedILi4ELi2ELi16ELb1ELb0EEEJSI_NS5_IJNST_ISG_SD_EENST_IS18_SD_EEEEEfSJ_fSJ_NS1F_6fusion15FusionCallbacksIS1J_NS1N_17LinearCombinationIffffLNS_15FloatRoundStyleE2EEESI_S1M_JEEENS4_5SM1004TMEM4LOAD26SM100_TMEM_LOAD_16dp128b8xENS4_13SM90_TMA_LOADES1C_NS4_17SM75_U32x4_LDSM_NENS4_14SM90_TMA_STOREES1C_NS4_17SM90_U32x4_STSM_NENS4_39AutoVectorizingCopyWithAssumedAlignmentILi128EEEEEEvvEEEEvNT_6ParamsE,"aw",@nobits
	.sectionflags	@""
	.align	16
	.zero		1024


//--------------------- .nv.shared.reserved.0     --------------------------
	.section	.nv.shared.reserved.0,"aw",@nobits
	.weak		__nv_reservedSMEM_offset_0_alias
	.size		__nv_reservedSMEM_offset_0_alias, 0, 64
	.other		__nv_reservedSMEM_offset_0_alias,@"STO_CUDA_RESERVED_SHARED STV_DEFAULT"
__nv_reservedSMEM_offset_0_alias:
	.zero		0
.nv.shared.reserved.0:
	.zero		64
	.weak		__nv_reservedSMEM_tcgen05_partition
	.type		__nv_reservedSMEM_tcgen05_partition,@object
	.size		__nv_reservedSMEM_tcgen05_partition,(.L_0 - __nv_reservedSMEM_tcgen05_partition)
__nv_reservedSMEM_tcgen05_partition:
	.zero		32
.L_0:


//--------------------- .nv.global                --------------------------
	.section	.nv.global,"aw",@nobits
.nv.global:
	.type		_ZN40_INTERNAL_5386d1eb_4_k_cu_6f19cd8c_305764cute1_E,@object
	.size		_ZN40_INTERNAL_5386d1eb_4_k_cu_6f19cd8c_305764cute1_E,(_ZN40_INTERNAL_5386d1eb_4_k_cu_6f19cd8c_305764cuda3std3__45__cpo6cbeginE - _ZN40_INTERNAL_5386d1eb_4_k_cu_6f19cd8c_305764cute1_E)
_ZN40_INTERNAL_5386d1eb_4_k_cu_6f19cd8c_305764cute1_E:
	.zero		1
	.type		_ZN40_INTERNAL_5386d1eb_4_k_cu_6f19cd8c_305764cuda3std3__45__cpo6cbeginE,@object
	.size		_ZN40_INTERNAL_5386d1eb_4_k_cu_6f19cd8c_305764cuda3std3__45__cpo6cbeginE,(_ZN40_INTERNAL_5386d1eb_4_k_cu_6f19cd8c_305764cuda3std3__48in_placeE - _ZN40_INTERNAL_5386d1eb_4_k_cu_6f19cd8c_305764cuda3std3__45__cpo6cbeginE)
_ZN40_INTERNAL_5386d1eb_4_k_cu_6f19cd8c_305764cuda3std3__45__cpo6cbeginE:
	.zero		1
	.type		_ZN40_INTERNAL_5386d1eb_4_k_cu_6f19cd8c_305764cuda3std3__48in_placeE,@object
	.size		_ZN40_INTERNAL_5386d1eb_4_k_cu_6f19cd8c_305764cuda3std3__48in_placeE,(_ZN40_INTERNAL_5386d1eb_4_k_cu_6f19cd8c_305764cuda3std6ranges3__45__cpo9iter_moveE - _ZN40_INTERNAL_5386d1eb_4_k_cu_6f19cd8c_305764cuda3std3__48in_placeE)
_ZN40_INTERNAL_5386d1eb_4_k_cu_6f19cd8c_305764cuda3std3__48in_placeE:
	.zero		1
	.type		_ZN40_INTERNAL_5386d1eb_4_k_cu_6f19cd8c_305764cuda3std6ranges3__45__cpo9iter_moveE,@object
	.size		_ZN40_INTERNAL_5386d1eb_4_k_cu_6f19cd8c_305764cuda3std6ranges3__45__cpo9iter_moveE,(_ZN40_INTERNAL_5386d1eb_4_k_cu_6f19cd8c_305764cuda3std3__45__cpo5beginE - _ZN40_INTERNAL_5386d1eb_4_k_cu_6f19cd8c_305764cuda3std6ranges3__45__cpo9iter_moveE)
_ZN40_INTERNAL_5386d1eb_4_k_cu_6f19cd8c_305764cuda3std6ranges3__45__cpo9iter_moveE:
	.zero		1
	.type		_ZN40_INTERNAL_5386d1eb_4_k_cu_6f19cd8c_305764cuda3std3__45__cpo5beginE,@object
	.size		_ZN40_INTERNAL_5386d1eb_4_k_cu_6f19cd8c_305764cuda3std3__45__cpo5beginE,(_ZN40_INTERNAL_5386d1eb_4_k_cu_6f19cd8c_305764cuda3std3__442_GLOBAL__N__5386d1eb_4_k_cu_6f19cd8c_305766ignoreE - _ZN40_INTERNAL_5386d1eb_4_k_cu_6f19cd8c_305764cuda3std3__45__cpo5beginE)
_ZN40_INTERNAL_5386d1eb_4_k_cu_6f19cd8c_305764cuda3std3__45__cpo5beginE:
	.zero		1
	.type		_ZN40_INTERNAL_5386d1eb_4_k_cu_6f19cd8c_305764cuda3std3__442_GLOBAL__N__5386d1eb_4_k_cu_6f19cd8c_305766ignoreE,@object
	.size		_ZN40_INTERNAL_5386d1eb_4_k_cu_6f19cd8c_305764cuda3std3__442_GLOBAL__N__5386d1eb_4_k_cu_6f19cd8c_305766ignoreE,(_ZN40_INTERNAL_5386d1eb_4_k_cu_6f19cd8c_305764cute7productE - _ZN40_INTERNAL_5386d1eb_4_k_cu_6f19cd8c_305764cuda3std3__442_GLOBAL__N__5386d1eb_4_k_cu_6f19cd8c_305766ignoreE)
_ZN40_INTERNAL_5386d1eb_4_k_cu_6f19cd8c_305764cuda3std3__442_GLOBAL__N__5386d1eb_4_k_cu_6f19cd8c_305766ignoreE:
	.zero		1
	.type		_ZN40_INTERNAL_5386d1eb_4_k_cu_6f19cd8c_305764cute7productE,@object
	.size		_ZN40_INTERNAL_5386d1eb_4_k_cu_6f19cd8c_305764cute7productE,(_ZN40_INTERNAL_5386d1eb_4_k_cu_6f19cd8c_305764cuda3std3__45__cpo3endE - _ZN40_INTERNAL_5386d1eb_4_k_cu_6f19cd8c_305764cute7productE)
_ZN40_INTERNAL_5386d1eb_4_k_cu_6f19cd8c_305764cute7productE:
	.zero		1
	.type		_ZN40_INTERNAL_5386d1eb_4_k_cu_6f19cd8c_305764cuda3std3__45__cpo3endE,@object
	.size		_ZN40_INTERNAL_5386d1eb_4_k_cu_6f19cd8c_305764cuda3std3__45__cpo3endE,(_ZN40_INTERNAL_5386d1eb_4_k_cu_6f19cd8c_305764cuda3std3__419piecewise_constructE - _ZN40_INTERNAL_5386d1eb_4_k_cu_6f19cd8c_305764cuda3std3__45__cpo3endE)
_ZN40_INTERNAL_5386d1eb_4_k_cu_6f19cd8c_305764cuda3std3__45__cpo3endE:
	.zero		1
	.type		_ZN40_INTERNAL_5386d1eb_4_k_cu_6f19cd8c_305764cuda3std3__419piecewise_constructE,@object
	.size		_ZN40_INTERNAL_5386d1eb_4_k_cu_6f19cd8c_305764cuda3std3__419piecewise_constructE,(_ZN40_INTERNAL_5386d1eb_4_k_cu_6f19cd8c_305764cuda3std3__45__cpo4cendE - _ZN40_INTERNAL_5386d1eb_4_k_cu_6f19cd8c_305764cuda3std3__419piecewise_constructE)
_ZN40_INTERNAL_5386d1eb_4_k_cu_6f19cd8c_305764cuda3std3__419piecewise_constructE:
	.zero		1
	.type		_ZN40_INTERNAL_5386d1eb_4_k_cu_6f19cd8c_305764cuda3std3__45__cpo4cendE,@object
	.size		_ZN40_INTERNAL_5386d1eb_4_k_cu_6f19cd8c_305764cuda3std3__45__cpo4cendE,(_ZN40_INTERNAL_5386d1eb_4_k_cu_6f19cd8c_305764cuda3std6ranges3__45__cpo4swapE - _ZN40_INTERNAL_5386d1eb_4_k_cu_6f19cd8c_305764cuda3std3__45__cpo4cendE)
_ZN40_INTERNAL_5386d1eb_4_k_cu_6f19cd8c_305764cuda3std3__45__cpo4cendE:
	.zero		1
	.type		_ZN40_INTERNAL_5386d1eb_4_k_cu_6f19cd8c_305764cuda3std6ranges3__45__cpo4swapE,@object
	.size		_ZN40_INTERNAL_5386d1eb_4_k_cu_6f19cd8c_305764cuda3std6ranges3__45__cpo4swapE,(.L_10 - _ZN40_INTERNAL_5386d1eb_4_k_cu_6f19cd8c_305764cuda3std6ranges3__45__cpo4swapE)
_ZN40_INTERNAL_5386d1eb_4_k_cu_6f19cd8c_305764cuda3std6ranges3__45__cpo4swapE:
	.zero		1
.L_10:


//--------------------- .nv.constant0._ZN7cutlass13device_kernelINS_4gemm6kernel13GemmUniversalIN4cute5tupleIJiiiiEEENS1_10collective13CollectiveMmaINS1_35MainloopSm100TmaUmmaWarpSpecializedILi4ELi2ELi4ENS5_IJNS4_1CILi4EEENSA_ILi2EEENSA_ILi1EEEEEEEENS5_IJNSA_ILi64EEENSA_ILi128EEESG_EEEfNS5_IJlSD_lEEEfSJ_NS4_8TiledMMAINS4_8MMA_AtomIJNS4_17SM100_MMA_TF32_SSINS_10tfloat32_tESN_fLi64ELi128ELNS4_4UMMA5MajorE0ELSP_0ELNSO_7ScaleInE0ELSQ_0EEEEEENS4_6LayoutINS5_IJSD_SD_SD_EEENS5_IJNSA_ILi0EEESV_SV_EEEEENS5_IJNS4_10UnderscoreESY_SY_EEEEENS4_23SM90_TMA_LOAD_MULTICASTENS4_14ComposedLayoutINS4_7SwizzleILi3ELi4ELi3EEENS4_18smem_ptr_flag_bitsILi32EEENST_INS5_IJNSA_ILi8EEENSA_ILi32EEEEEENS5_IJS18_SD_EEEEEEEvNS4_8identityES11_S1C_vS1D_EENS_8epilogue10collective18CollectiveEpilogueINS1F_23Sm100TmaWarpSpecializedILi4ELi2ELi16ELb1ELb0EEEJSI_NS5_IJNST_ISG_SD_EENST_IS18_SD_EEEEEfSJ_fSJ_NS1F_6fusion15FusionCallbacksIS1J_NS1N_17LinearCombinationIffffLNS_15FloatRoundStyleE2EEESI_S1M_JEEENS4_5SM1004TMEM4LOAD26SM100_TMEM_LOAD_16dp128b8xENS4_13SM90_TMA_LOADES1C_NS4_17SM75_U32x4_LDSM_NENS4_14SM90_TMA_STOREES1C_NS4_17SM90_U32x4_STSM_NENS4_39AutoVectorizingCopyWithAssumedAlignmentILi128EEEEEEvvEEEEvNT_6ParamsE --------------------------
	.section	.nv.constant0._ZN7cutlass13device_kernelINS_4gemm6kernel13GemmUniversalIN4cute5tupleIJiiiiEEENS1_10collective13CollectiveMmaINS1_35MainloopSm100TmaUmmaWarpSpecializedILi4ELi2ELi4ENS5_IJNS4_1CILi4EEENSA_ILi2EEENSA_ILi1EEEEEEEENS5_IJNSA_ILi64EEENSA_ILi128EEESG_EEEfNS5_IJlSD_lEEEfSJ_NS4_8TiledMMAINS4_8MMA_AtomIJNS4_17SM100_MMA_TF32_SSINS_10tfloat32_tESN_fLi64ELi128ELNS4_4UMMA5MajorE0ELSP_0ELNSO_7ScaleInE0ELSQ_0EEEEEENS4_6LayoutINS5_IJSD_SD_SD_EEENS5_IJNSA_ILi0EEESV_SV_EEEEENS5_IJNS4_10UnderscoreESY_SY_EEEEENS4_23SM90_TMA_LOAD_MULTICASTENS4_14ComposedLayoutINS4_7SwizzleILi3ELi4ELi3EEENS4_18smem_ptr_flag_bitsILi32EEENST_INS5_IJNSA_ILi8EEENSA_ILi32EEEEEENS5_IJS18_SD_EEEEEEEvNS4_8identityES11_S1C_vS1D_EENS_8epilogue10collective18CollectiveEpilogueINS1F_23Sm100TmaWarpSpecializedILi4ELi2ELi16ELb1ELb0EEEJSI_NS5_IJNST_ISG_SD_EENST_IS18_SD_EEEEEfSJ_fSJ_NS1F_6fusion15FusionCallbacksIS1J_NS1N_17LinearCombinationIffffLNS_15FloatRoundStyleE2EEESI_S1M_JEEENS4_5SM1004TMEM4LOAD26SM100_TMEM_LOAD_16dp128b8xENS4_13SM90_TMA_LOADES1C_NS4_17SM75_U32x4_LDSM_NENS4_14SM90_TMA_STOREES1C_NS4_17SM90_U32x4_STSM_NENS4_39AutoVectorizingCopyWithAssumedAlignmentILi128EEEEEEvvEEEEvNT_6ParamsE,"a",@progbits
	.sectionflags	@""
	.align	4
.nv.constant0._ZN7cutlass13device_kernelINS_4gemm6kernel13GemmUniversalIN4cute5tupleIJiiiiEEENS1_10collective13CollectiveMmaINS1_35MainloopSm100TmaUmmaWarpSpecializedILi4ELi2ELi4ENS5_IJNS4_1CILi4EEENSA_ILi2EEENSA_ILi1EEEEEEEENS5_IJNSA_ILi64EEENSA_ILi128EEESG_EEEfNS5_IJlSD_lEEEfSJ_NS4_8TiledMMAINS4_8MMA_AtomIJNS4_17SM100_MMA_TF32_SSINS_10tfloat32_tESN_fLi64ELi128ELNS4_4UMMA5MajorE0ELSP_0ELNSO_7ScaleInE0ELSQ_0EEEEEENS4_6LayoutINS5_IJSD_SD_SD_EEENS5_IJNSA_ILi0EEESV_SV_EEEEENS5_IJNS4_10UnderscoreESY_SY_EEEEENS4_23SM90_TMA_LOAD_MULTICASTENS4_14ComposedLayoutINS4_7SwizzleILi3ELi4ELi3EEENS4_18smem_ptr_flag_bitsILi32EEENST_INS5_IJNSA_ILi8EEENSA_ILi32EEEEEENS5_IJS18_SD_EEEEEEEvNS4_8identityES11_S1C_vS1D_EENS_8epilogue10collective18CollectiveEpilogueINS1F_23Sm100TmaWarpSpecializedILi4ELi2ELi16ELb1ELb0EEEJSI_NS5_IJNST_ISG_SD_EENST_IS18_SD_EEEEEfSJ_fSJ_NS1F_6fusion15FusionCallbacksIS1J_NS1N_17LinearCombinationIffffLNS_15FloatRoundStyleE2EEESI_S1M_JEEENS4_5SM1004TMEM4LOAD26SM100_TMEM_LOAD_16dp128b8xENS4_13SM90_TMA_LOADES1C_NS4_17SM75_U32x4_LDSM_NENS4_14SM90_TMA_STOREES1C_NS4_17SM90_U32x4_STSM_NENS4_39AutoVectorizingCopyWithAssumedAlignmentILi128EEEEEEvvEEEEvNT_6ParamsE:
	.zero		2944


//--------------------- SYMBOLS --------------------------

	.type		.nv.reservedSmem.offset0,@object
	.size		.nv.reservedSmem.offset0,0x4
	.type		.nv.reservedSmem.cap,@object
	.size		.nv.reservedSmem.cap,0x4
	.type		__assertfail,@function
